	.target	sm_100a

	.elftype	@"ET_EXEC"


//--------------------- .note.nv.tkinfo           --------------------------
	.section	.note.nv.tkinfo,"",@"SHT_NOTE"
	.sectionflags	@"SHF_NOTE_NV_TKINFO"
	.tkinfo
        /*0018*/ 	.word	0x00000002
        /*0030*/ 	.string	""
        /*0030*/ 	.string	"ptxas"
        /*0030*/ 	.string	"Cuda compilation tools, release 13.0, V13.0.88"
        /*0030*/ 	.string	"Build cuda_13.0.r13.0/compiler.36424714_0"
        /*0030*/ 	.string	"-arch sm_100a -m 64 "



//--------------------- .note.nv.cuinfo           --------------------------
	.section	.note.nv.cuinfo,"",@"SHT_NOTE"
	.sectionflags	@"SHF_NOTE_NV_CUINFO"
        /*0018*/ 	.short	0x0002
        /*001a*/ 	.short	0x0064
        /*001c*/ 	.short	0x0082
	.zero		2


//--------------------- .nv.info                  --------------------------
	.section	.nv.info,"",@"SHT_CUDA_INFO"
	.align	4


	//----- nvinfo : EIATTR_REGCOUNT
	.align		4
        /*0000*/ 	.byte	0x04, 0x2f
        /*0002*/ 	.short	(.L_19 - .L_18)
	.align		4
.L_18:
        /*0004*/ 	.word	index@(_ZN7cutlass13device_kernelINS_4gemm6kernel13GemmUniversalIN4cute5tupleIJiiiiEEENS1_10collective13CollectiveMmaINS1_35MainloopSm100TmaUmmaWarpSpecializedILi2ELi2ELi4ENS5_IJNS4_1CILi8EEENSA_ILi1EEESC_EEEEENS5_IJNSA_ILi256EEENSA_ILi128EEESG_EEEfNS5_IJlSC_lEEEfSI_NS4_8TiledMMAINS4_8MMA_AtomIJNS4_23SM100_MMA_TF32_2x1SM_SSINS_10tfloat32_tESM_fLi256ELi128ELNS4_4UMMA5MajorE0ELSO_0ELNSN_7ScaleInE0ELSP_0EEEEEENS4_6LayoutINS5_IJSC_SC_SC_EEENS5_IJNSA_ILi0EEESU_SU_EEEEENS5_IJNS4_10UnderscoreESX_SX_EEEEENS4_18SM100_TMA_2SM_LOADENS4_14ComposedLayoutINS4_7SwizzleILi3ELi4ELi3EEENS4_18smem_ptr_flag_bitsILi32EEENSS_INS5_IJSB_NSA_ILi32EEEEEENS5_IJS16_SC_EEEEEEEvNS4_8identityENS4_28SM100_TMA_2SM_LOAD_MULTICASTES1A_vS1B_EENS_8epilogue10collective18CollectiveEpilogueINS1E_23Sm100TmaWarpSpecializedILi4ELi2ELi16ELb1ELb0EEEJNS5_IJSG_SG_SG_EEENS5_IJNSS_ISG_SC_EENSS_INSA_ILi16EEESC_EEEEEfSI_fSI_NS1E_6fusion15FusionCallbacksIS1I_NS1O_17LinearCombinationIffffLNS_15FloatRoundStyleE2EEES1J_S1N_JEEENS4_5SM1004TMEM4LOAD26SM100_TMEM_LOAD_32dp32b16xENS4_13SM90_TMA_LOADENS11_INS12_ILi2ELi4ELi3EEES15_NSS_INS5_IJSB_S1L_EEENS5_IJS1L_SC_EEEEEEENS4_39AutoVectorizingCopyWithAssumedAlignmentILi128EEENS4_14SM90_TMA_STOREES23_S25_S25_EEEvvEEEEvNT_6ParamsE)
        /*0008*/ 	.word	0x0000004f


	//----- nvinfo : EIATTR_FRAME_SIZE
	.align		4
.L_19:
        /*000c*/ 	.byte	0x04, 0x11
        /*000e*/ 	.short	(.L_21 - .L_20)
	.align		4
.L_20:
        /*0010*/ 	.word	index@($__internal_2_$__cuda_sm10x_tcgen05_guardrail_trap_unallocated_columns_being_dealloced)
        /*0014*/ 	.word	0x00000000


	//----- nvinfo : EIATTR_FRAME_SIZE
	.align		4
.L_21:
        /*0018*/ 	.byte	0x04, 0x11
        /*001a*/ 	.short	(.L_23 - .L_22)
	.align		4
.L_22:
        /*001c*/ 	.word	index@($__internal_1_$__cuda_sm10x_tcgen05_guardrail_trap_phase_invalid_during_alloc)
        /*0020*/ 	.word	0x00000000


	//----- nvinfo : EIATTR_FRAME_SIZE
	.align		4
.L_23:
        /*0024*/ 	.byte	0x04, 0x11
        /*0026*/ 	.short	(.L_25 - .L_24)
	.align		4
.L_24:
        /*0028*/ 	.word	index@($__internal_0_$__cuda_sm10x_tcgen05_guardrail_trap_col_being_dealloced_not_returned_by_alloc)
        /*002c*/ 	.word	0x00000000


	//----- nvinfo : EIATTR_FRAME_SIZE
	.align		4
.L_25:
        /*0030*/ 	.byte	0x04, 0x11
        /*0032*/ 	.short	(.L_27 - .L_26)
	.align		4
.L_26:
        /*0034*/ 	.word	index@(_ZN7cutlass13device_kernelINS_4gemm6kernel13GemmUniversalIN4cute5tupleIJiiiiEEENS1_10collective13CollectiveMmaINS1_35MainloopSm100TmaUmmaWarpSpecializedILi2ELi2ELi4ENS5_IJNS4_1CILi8EEENSA_ILi1EEESC_EEEEENS5_IJNSA_ILi256EEENSA_ILi128EEESG_EEEfNS5_IJlSC_lEEEfSI_NS4_8TiledMMAINS4_8MMA_AtomIJNS4_23SM100_MMA_TF32_2x1SM_SSINS_10tfloat32_tESM_fLi256ELi128ELNS4_4UMMA5MajorE0ELSO_0ELNSN_7ScaleInE0ELSP_0EEEEEENS4_6LayoutINS5_IJSC_SC_SC_EEENS5_IJNSA_ILi0EEESU_SU_EEEEENS5_IJNS4_10UnderscoreESX_SX_EEEEENS4_18SM100_TMA_2SM_LOADENS4_14ComposedLayoutINS4_7SwizzleILi3ELi4ELi3EEENS4_18smem_ptr_flag_bitsILi32EEENSS_INS5_IJSB_NSA_ILi32EEEEEENS5_IJS16_SC_EEEEEEEvNS4_8identityENS4_28SM100_TMA_2SM_LOAD_MULTICASTES1A_vS1B_EENS_8epilogue10collective18CollectiveEpilogueINS1E_23Sm100TmaWarpSpecializedILi4ELi2ELi16ELb1ELb0EEEJNS5_IJSG_SG_SG_EEENS5_IJNSS_ISG_SC_EENSS_INSA_ILi16EEESC_EEEEEfSI_fSI_NS1E_6fusion15FusionCallbacksIS1I_NS1O_17LinearCombinationIffffLNS_15FloatRoundStyleE2EEES1J_S1N_JEEENS4_5SM1004TMEM4LOAD26SM100_TMEM_LOAD_32dp32b16xENS4_13SM90_TMA_LOADENS11_INS12_ILi2ELi4ELi3EEES15_NSS_INS5_IJSB_S1L_EEENS5_IJS1L_SC_EEEEEEENS4_39AutoVectorizingCopyWithAssumedAlignmentILi128EEENS4_14SM90_TMA_STOREES23_S25_S25_EEEvvEEEEvNT_6ParamsE)
        /*0038*/ 	.word	0x00000000


	//----- nvinfo : EIATTR_MIN_STACK_SIZE
	.align		4
.L_27:
        /*003c*/ 	.byte	0x04, 0x12
        /*003e*/ 	.short	(.L_29 - .L_28)
	.align		4
.L_28:
        /*0040*/ 	.word	index@(_ZN7cutlass13device_kernelINS_4gemm6kernel13GemmUniversalIN4cute5tupleIJiiiiEEENS1_10collective13CollectiveMmaINS1_35MainloopSm100TmaUmmaWarpSpecializedILi2ELi2ELi4ENS5_IJNS4_1CILi8EEENSA_ILi1EEESC_EEEEENS5_IJNSA_ILi256EEENSA_ILi128EEESG_EEEfNS5_IJlSC_lEEEfSI_NS4_8TiledMMAINS4_8MMA_AtomIJNS4_23SM100_MMA_TF32_2x1SM_SSINS_10tfloat32_tESM_fLi256ELi128ELNS4_4UMMA5MajorE0ELSO_0ELNSN_7ScaleInE0ELSP_0EEEEEENS4_6LayoutINS5_IJSC_SC_SC_EEENS5_IJNSA_ILi0EEESU_SU_EEEEENS5_IJNS4_10UnderscoreESX_SX_EEEEENS4_18SM100_TMA_2SM_LOADENS4_14ComposedLayoutINS4_7SwizzleILi3ELi4ELi3EEENS4_18smem_ptr_flag_bitsILi32EEENSS_INS5_IJSB_NSA_ILi32EEEEEENS5_IJS16_SC_EEEEEEEvNS4_8identityENS4_28SM100_TMA_2SM_LOAD_MULTICASTES1A_vS1B_EENS_8epilogue10collective18CollectiveEpilogueINS1E_23Sm100TmaWarpSpecializedILi4ELi2ELi16ELb1ELb0EEEJNS5_IJSG_SG_SG_EEENS5_IJNSS_ISG_SC_EENSS_INSA_ILi16EEESC_EEEEEfSI_fSI_NS1E_6fusion15FusionCallbacksIS1I_NS1O_17LinearCombinationIffffLNS_15FloatRoundStyleE2EEES1J_S1N_JEEENS4_5SM1004TMEM4LOAD26SM100_TMEM_LOAD_32dp32b16xENS4_13SM90_TMA_LOADENS11_INS12_ILi2ELi4ELi3EEES15_NSS_INS5_IJSB_S1L_EEENS5_IJS1L_SC_EEEEEEENS4_39AutoVectorizingCopyWithAssumedAlignmentILi128EEENS4_14SM90_TMA_STOREES23_S25_S25_EEEvvEEEEvNT_6ParamsE)
        /*0044*/ 	.word	0x00000000
.L_29:


//--------------------- .nv.compat                --------------------------
	.section	.nv.compat,"",@"SHT_CUDA_COMPAT_INFO"
	.align	4
        /*0000*/ 	.byte	0x02, 0x09, 0x01, 0x00, 0x02, 0x02, 0x02, 0x00, 0x02, 0x05, 0x05, 0x00, 0x03, 0x07, 0x01, 0x01
        /*0010*/ 	.byte	0x02, 0x03, 0x01, 0x00, 0x02, 0x06, 0x01, 0x00, 0x04, 0x0b, 0x08, 0x00, 0x09, 0x00, 0x00, 0x00
        /*0020*/ 	.byte	0x00, 0x00, 0x00, 0x00


//--------------------- .nv.info._ZN7cutlass13device_kernelINS_4gemm6kernel13GemmUniversalIN4cute5tupleIJiiiiEEENS1_10collective13CollectiveMmaINS1_35MainloopSm100TmaUmmaWarpSpecializedILi2ELi2ELi4ENS5_IJNS4_1CILi8EEENSA_ILi1EEESC_EEEEENS5_IJNSA_ILi256EEENSA_ILi128EEESG_EEEfNS5_IJlSC_lEEEfSI_NS4_8TiledMMAINS4_8MMA_AtomIJNS4_23SM100_MMA_TF32_2x1SM_SSINS_10tfloat32_tESM_fLi256ELi128ELNS4_4UMMA5MajorE0ELSO_0ELNSN_7ScaleInE0ELSP_0EEEEEENS4_6LayoutINS5_IJSC_SC_SC_EEENS5_IJNSA_ILi0EEESU_SU_EEEEENS5_IJNS4_10UnderscoreESX_SX_EEEEENS4_18SM100_TMA_2SM_LOADENS4_14ComposedLayoutINS4_7SwizzleILi3ELi4ELi3EEENS4_18smem_ptr_flag_bitsILi32EEENSS_INS5_IJSB_NSA_ILi32EEEEEENS5_IJS16_SC_EEEEEEEvNS4_8identityENS4_28SM100_TMA_2SM_LOAD_MULTICASTES1A_vS1B_EENS_8epilogue10collective18CollectiveEpilogueINS1E_23Sm100TmaWarpSpecializedILi4ELi2ELi16ELb1ELb0EEEJNS5_IJSG_SG_SG_EEENS5_IJNSS_ISG_SC_EENSS_INSA_ILi16EEESC_EEEEEfSI_fSI_NS1E_6fusion15FusionCallbacksIS1I_NS1O_17LinearCombinationIffffLNS_15FloatRoundStyleE2EEES1J_S1N_JEEENS4_5SM1004TMEM4LOAD26SM100_TMEM_LOAD_32dp32b16xENS4_13SM90_TMA_LOADENS11_INS12_ILi2ELi4ELi3EEES15_NSS_INS5_IJSB_S1L_EEENS5_IJS1L_SC_EEEEEEENS4_39AutoVectorizingCopyWithAssumedAlignmentILi128EEENS4_14SM90_TMA_STOREES23_S25_S25_EEEvvEEEEvNT_6ParamsE --------------------------
	.section	.nv.info._ZN7cutlass13device_kernelINS_4gemm6kernel13GemmUniversalIN4cute5tupleIJiiiiEEENS1_10collective13CollectiveMmaINS1_35MainloopSm100TmaUmmaWarpSpecializedILi2ELi2ELi4ENS5_IJNS4_1CILi8EEENSA_ILi1EEESC_EEEEENS5_IJNSA_ILi256EEENSA_ILi128EEESG_EEEfNS5_IJlSC_lEEEfSI_NS4_8TiledMMAINS4_8MMA_AtomIJNS4_23SM100_MMA_TF32_2x1SM_SSINS_10tfloat32_tESM_fLi256ELi128ELNS4_4UMMA5MajorE0ELSO_0ELNSN_7ScaleInE0ELSP_0EEEEEENS4_6LayoutINS5_IJSC_SC_SC_EEENS5_IJNSA_ILi0EEESU_SU_EEEEENS5_IJNS4_10UnderscoreESX_SX_EEEEENS4_18SM100_TMA_2SM_LOADENS4_14ComposedLayoutINS4_7SwizzleILi3ELi4ELi3EEENS4_18smem_ptr_flag_bitsILi32EEENSS_INS5_IJSB_NSA_ILi32EEEEEENS5_IJS16_SC_EEEEEEEvNS4_8identityENS4_28SM100_TMA_2SM_LOAD_MULTICASTES1A_vS1B_EENS_8epilogue10collective18CollectiveEpilogueINS1E_23Sm100TmaWarpSpecializedILi4ELi2ELi16ELb1ELb0EEEJNS5_IJSG_SG_SG_EEENS5_IJNSS_ISG_SC_EENSS_INSA_ILi16EEESC_EEEEEfSI_fSI_NS1E_6fusion15FusionCallbacksIS1I_NS1O_17LinearCombinationIffffLNS_15FloatRoundStyleE2EEES1J_S1N_JEEENS4_5SM1004TMEM4LOAD26SM100_TMEM_LOAD_32dp32b16xENS4_13SM90_TMA_LOADENS11_INS12_ILi2ELi4ELi3EEES15_NSS_INS5_IJSB_S1L_EEENS5_IJS1L_SC_EEEEEEENS4_39AutoVectorizingCopyWithAssumedAlignmentILi128EEENS4_14SM90_TMA_STOREES23_S25_S25_EEEvvEEEEvNT_6ParamsE,"",@"SHT_CUDA_INFO"
	.sectionflags	@""
	.align	4


	//----- nvinfo : EIATTR_CUDA_API_VERSION
	.align		4
        /*0000*/ 	.byte	0x04, 0x37
        /*0002*/ 	.short	(.L_31 - .L_30)
.L_30:
        /*0004*/ 	.word	0x00000082


	//----- nvinfo : EIATTR_KPARAM_INFO
	.align		4
.L_31:
        /*0008*/ 	.byte	0x04, 0x17
        /*000a*/ 	.short	(.L_33 - .L_32)
.L_32:
        /*000c*/ 	.word	0x00000000
        /*0010*/ 	.short	0x0000
        /*0012*/ 	.short	0x0000
        /*0014*/ 	.byte	0x00, 0xf0, 0x01, 0x20


	//----- nvinfo : EIATTR_AT_ENTRY_FRAGMENTS
	.align		4
.L_33:
        /*0018*/ 	.byte	0x04, 0x4f
        /*001a*/ 	.short	(.L_35 - .L_34)


	//   ....[0]....
.L_34:
        /*001c*/ 	.word	0x00000007


	//----- nvinfo : EIATTR_RESERVED_SMEM_USED
	.align		4
.L_35:
        /*0020*/ 	.byte	0x01, 0x41
	.zero		2


	//----- nvinfo : EIATTR_SPARSE_MMA_MASK
	.align		4
        /*0024*/ 	.byte	0x03, 0x50
        /*0026*/ 	.short	0x0000


	//----- nvinfo : EIATTR_TCGEN05_2CTA_USED
	.align		4
        /*0028*/ 	.byte	0x01, 0x52
	.zero		2


	//----- nvinfo : EIATTR_MAXREG_COUNT
	.align		4
        /*002c*/ 	.byte	0x03, 0x1b
        /*002e*/ 	.short	0x00ff


	//----- nvinfo : EIATTR_NUM_BARRIERS
	.align		4
        /*0030*/ 	.byte	0x02, 0x4c
        /*0032*/ 	.byte	0x07
	.zero		1


	//----- nvinfo : EIATTR_EXTERNS
	.align		4
        /*0034*/ 	.byte	0x04, 0x0f
        /*0036*/ 	.short	(.L_37 - .L_36)


	//   ....[0]....
	.align		4
.L_36:
        /*0038*/ 	.word	index@(__assertfail)


	//----- nvinfo : EIATTR_MERCURY_ISA_VERSION
	.align		4
.L_37:
        /*003c*/ 	.byte	0x03, 0x5f
        /*003e*/ 	.short	0x0101


	//----- nvinfo : EIATTR_INT_WARP_WIDE_INSTR_OFFSETS
	.align		4
        /*0040*/ 	.byte	0x04, 0x31
        /*0042*/ 	.short	(.L_39 - .L_38)


	//   ....[0]....
.L_38:
        /*0044*/ 	.word	0x00000d60


	//   ....[1]....
        /*0048*/ 	.word	0x00000e00


	//   ....[2]....
        /*004c*/ 	.word	0x00004d00


	//   ....[3]....
        /*0050*/ 	.word	0x00004d30


	//   ....[4]....
        /*0054*/ 	.word	0x00004d50


	//   ....[5]....
        /*0058*/ 	.word	0x00005900


	//   ....[6]....
        /*005c*/ 	.word	0x00005960


	//   ....[7]....
        /*0060*/ 	.word	0x00005a60


	//   ....[8]....
        /*0064*/ 	.word	0x00005ae0


	//   ....[9]....
        /*0068*/ 	.word	0x00005be0


	//   ....[10]....
        /*006c*/ 	.word	0x00005c60


	//   ....[11]....
        /*0070*/ 	.word	0x00005d60


	//   ....[12]....
        /*0074*/ 	.word	0x00005df0


	//   ....[13]....
        /*0078*/ 	.word	0x00005ef0


	//   ....[14]....
        /*007c*/ 	.word	0x00005f70


	//   ....[15]....
        /*0080*/ 	.word	0x00006070


	//   ....[16]....
        /*0084*/ 	.word	0x000060f0


	//   ....[17]....
        /*0088*/ 	.word	0x000061f0


	//   ....[18]....
        /*008c*/ 	.word	0x00006280


	//   ....[19]....
        /*0090*/ 	.word	0x00006380


	//   ....[20]....
        /*0094*/ 	.word	0x00006410


	//----- nvinfo : EIATTR_COOP_GROUP_MASK_REGIDS
	.align		4
.L_39:
        /*0098*/ 	.byte	0x04, 0x29
        /*009a*/ 	.short	(.L_41 - .L_40)


	//   ....[0]....
.L_40:
        /*009c*/ 	.word	0xffffffff


	//   ....[1]....
        /*00a0*/ 	.word	0xffffffff


	//   ....[2]....
        /*00a4*/ 	.word	0xffffffff


	//   ....[3]....
        /*00a8*/ 	.word	0xffffffff


	//   ....[4]....
        /*00ac*/ 	.word	0xffffffff


	//   ....[5]....
        /*00b0*/ 	.word	0xffffffff


	//   ....[6]....
        /*00b4*/ 	.word	0xffffffff


	//   ....[7]....
        /*00b8*/ 	.word	0xffffffff


	//   ....[8]....
        /*00bc*/ 	.word	0xffffffff


	//   ....[9]....
        /*00c0*/ 	.word	0xffffffff


	//   ....[10]....
        /*00c4*/ 	.word	0xffffffff


	//   ....[11]....
        /*00c8*/ 	.word	0xffffffff


	//   ....[12]....
        /*00cc*/ 	.word	0xffffffff


	//   ....[13]....
        /*00d0*/ 	.word	0xffffffff


	//----- nvinfo : EIATTR_COOP_GROUP_INSTR_OFFSETS
	.align		4
.L_41:
        /*00d4*/ 	.byte	0x04, 0x28
        /*00d6*/ 	.short	(.L_43 - .L_42)


	//   ....[0]....
.L_42:
        /*00d8*/ 	.word	0x000000c0


	//   ....[1]....
        /*00dc*/ 	.word	0x00000540


	//   ....[2]....
        /*00e0*/ 	.word	0x000006d0


	//   ....[3]....
        /*00e4*/ 	.word	0x00000860


	//   ....[4]....
        /*00e8*/ 	.word	0x00000950


	//   ....[5]....
        /*00ec*/ 	.word	0x00000ab0


	//   ....[6]....
        /*00f0*/ 	.word	0x00000c40


	//   ....[7]....
        /*00f4*/ 	.word	0x00000e80


	//   ....[8]....
        /*00f8*/ 	.word	0x00002760


	//   ....[9]....
        /*00fc*/ 	.word	0x00003510


	//   ....[10]....
        /*0100*/ 	.word	0x00003a20


	//   ....[11]....
        /*0104*/ 	.word	0x00003cd0


	//   ....[12]....
        /*0108*/ 	.word	0x00004bf0


	//   ....[13]....
        /*010c*/ 	.word	0x00004e10


	//----- nvinfo : EIATTR_VRC_CTA_INIT_COUNT
	.align		4
.L_43:
        /*0110*/ 	.byte	0x02, 0x4a
        /*0112*/ 	.byte	0x80
	.zero		1


	//----- nvinfo : EIATTR_SYSCALL_OFFSETS
	.align		4
        /*0114*/ 	.byte	0x04, 0x46
        /*0116*/ 	.short	(.L_45 - .L_44)


	//   ....[0]....
.L_44:
        /*0118*/ 	.word	0x000070a0


	//   ....[1]....
        /*011c*/ 	.word	0x00007190


	//   ....[2]....
        /*0120*/ 	.word	0x00007950


	//   ....[3]....
        /*0124*/ 	.word	0x000080d0


	//   ....[4]....
        /*0128*/ 	.word	0x00008820


	//   ....[5]....
        /*012c*/ 	.word	0x00008fc0


	//   ....[6]....
        /*0130*/ 	.word	0x00009760


	//   ....[7]....
        /*0134*/ 	.word	0x00009f30


	//   ....[8]....
        /*0138*/ 	.word	0x0000a6d0


	//   ....[9]....
        /*013c*/ 	.word	0x0000ae20


	//----- nvinfo : EIATTR_MBARRIER_INSTR_OFFSETS
	.align		4
.L_45:
        /*0140*/ 	.byte	0x04, 0x39
        /*0142*/ 	.short	(.L_47 - .L_46)


	//   ....[0]....
.L_46:
        /*0144*/ 	.word	0x00000680
        /*0148*/ 	.word	0x000000ff
        /*014c*/ 	.word	0x00000000
        /*0150*/ 	.short	0x0100
        /*0152*/ 	.byte	0x04
	.zero		1


	//   ....[1]....
        /*0154*/ 	.word	0x00000690
        /*0158*/ 	.word	0x000000ff
        /*015c*/ 	.word	0x00000010
        /*0160*/ 	.short	0x0100
        /*0162*/ 	.byte	0x04
	.zero		1


	//   ....[2]....
        /*0164*/ 	.word	0x000006a0
        /*0168*/ 	.word	0x000000ff
        /*016c*/ 	.word	0x00000008
        /*0170*/ 	.short	0x0100
        /*0172*/ 	.byte	0x04
	.zero		1


	//   ....[3]....
        /*0174*/ 	.word	0x000006b0
        /*0178*/ 	.word	0x000000ff
        /*017c*/ 	.word	0x00000018
        /*0180*/ 	.short	0x0100
        /*0182*/ 	.byte	0x04
	.zero		1


	//   ....[4]....
        /*0184*/ 	.word	0x000007d0
        /*0188*/ 	.word	0x000000ff
        /*018c*/ 	.word	0x00000020
        /*0190*/ 	.short	0x0100
        /*0192*/ 	.byte	0x04
	.zero		1


	//   ....[5]....
        /*0194*/ 	.word	0x000007e0
        /*0198*/ 	.word	0x000000ff
        /*019c*/ 	.word	0x00000040
        /*01a0*/ 	.short	0x0100
        /*01a2*/ 	.byte	0x04
	.zero		1


	//   ....[6]....
        /*01a4*/ 	.word	0x000007f0
        /*01a8*/ 	.word	0x000000ff
        /*01ac*/ 	.word	0x00000028
        /*01b0*/ 	.short	0x0100
        /*01b2*/ 	.byte	0x04
	.zero		1


	//   ....[7]....
        /*01b4*/ 	.word	0x00000800
        /*01b8*/ 	.word	0x000000ff
        /*01bc*/ 	.word	0x00000048
        /*01c0*/ 	.short	0x0100
        /*01c2*/ 	.byte	0x04
	.zero		1


	//   ....[8]....
        /*01c4*/ 	.word	0x00000810
        /*01c8*/ 	.word	0x000000ff
        /*01cc*/ 	.word	0x00000030
        /*01d0*/ 	.short	0x0100
        /*01d2*/ 	.byte	0x04
	.zero		1


	//   ....[9]....
        /*01d4*/ 	.word	0x00000820
        /*01d8*/ 	.word	0x000000ff
        /*01dc*/ 	.word	0x00000050
        /*01e0*/ 	.short	0x0100
        /*01e2*/ 	.byte	0x04
	.zero		1


	//   ....[10]....
        /*01e4*/ 	.word	0x00000830
        /*01e8*/ 	.word	0x000000ff
        /*01ec*/ 	.word	0x00000038
        /*01f0*/ 	.short	0x0100
        /*01f2*/ 	.byte	0x04
	.zero		1


	//   ....[11]....
        /*01f4*/ 	.word	0x00000840
        /*01f8*/ 	.word	0x000000ff
        /*01fc*/ 	.word	0x00000058
        /*0200*/ 	.short	0x0100
        /*0202*/ 	.byte	0x04
	.zero		1


	//   ....[12]....
        /*0204*/ 	.word	0x00000920
        /*0208*/ 	.word	0x000000ff
        /*020c*/ 	.word	0x00000060
        /*0210*/ 	.short	0x0100
        /*0212*/ 	.byte	0x06
	.zero		1


	//   ....[13]....
        /*0214*/ 	.word	0x00000930
        /*0218*/ 	.word	0x000000ff
        /*021c*/ 	.word	0x00000068
        /*0220*/ 	.short	0x0100
        /*0222*/ 	.byte	0x06
	.zero		1


	//   ....[14]....
        /*0224*/ 	.word	0x00000a60
        /*0228*/ 	.word	0x000000ff
        /*022c*/ 	.word	0x00000070
        /*0230*/ 	.short	0x0100
        /*0232*/ 	.byte	0x06
	.zero		1


	//   ....[15]....
        /*0234*/ 	.word	0x00000a70
        /*0238*/ 	.word	0x000000ff
        /*023c*/ 	.word	0x00000080
        /*0240*/ 	.short	0x0100
        /*0242*/ 	.byte	0x06
	.zero		1


	//   ....[16]....
        /*0244*/ 	.word	0x00000a80
        /*0248*/ 	.word	0x000000ff
        /*024c*/ 	.word	0x00000078
        /*0250*/ 	.short	0x0100
        /*0252*/ 	.byte	0x06
	.zero		1


	//   ....[17]....
        /*0254*/ 	.word	0x00000a90
        /*0258*/ 	.word	0x000000ff
        /*025c*/ 	.word	0x00000088
        /*0260*/ 	.short	0x0100
        /*0262*/ 	.byte	0x06
	.zero		1


	//   ....[18]....
        /*0264*/ 	.word	0x00000bb0
        /*0268*/ 	.word	0x000000ff
        /*026c*/ 	.word	0x00000090
        /*0270*/ 	.short	0x0100
        /*0272*/ 	.byte	0x04
	.zero		1


	//   ....[19]....
        /*0274*/ 	.word	0x00000bc0
        /*0278*/ 	.word	0x000000ff
        /*027c*/ 	.word	0x000000b0
        /*0280*/ 	.short	0x0100
        /*0282*/ 	.byte	0x04
	.zero		1


	//   ....[20]....
        /*0284*/ 	.word	0x00000bd0
        /*0288*/ 	.word	0x000000ff
        /*028c*/ 	.word	0x00000098
        /*0290*/ 	.short	0x0100
        /*0292*/ 	.byte	0x04
	.zero		1


	//   ....[21]....
        /*0294*/ 	.word	0x00000be0
        /*0298*/ 	.word	0x000000ff
        /*029c*/ 	.word	0x000000b8
        /*02a0*/ 	.short	0x0100
        /*02a2*/ 	.byte	0x04
	.zero		1


	//   ....[22]....
        /*02a4*/ 	.word	0x00000bf0
        /*02a8*/ 	.word	0x000000ff
        /*02ac*/ 	.word	0x000000a0
        /*02b0*/ 	.short	0x0100
        /*02b2*/ 	.byte	0x04
	.zero		1


	//   ....[23]....
        /*02b4*/ 	.word	0x00000c00
        /*02b8*/ 	.word	0x000000ff
        /*02bc*/ 	.word	0x000000c0
        /*02c0*/ 	.short	0x0100
        /*02c2*/ 	.byte	0x04
	.zero		1


	//   ....[24]....
        /*02c4*/ 	.word	0x00000c10
        /*02c8*/ 	.word	0x000000ff
        /*02cc*/ 	.word	0x000000a8
        /*02d0*/ 	.short	0x0100
        /*02d2*/ 	.byte	0x04
	.zero		1


	//   ....[25]....
        /*02d4*/ 	.word	0x00000c20
        /*02d8*/ 	.word	0x000000ff
        /*02dc*/ 	.word	0x000000c8
        /*02e0*/ 	.short	0x0100
        /*02e2*/ 	.byte	0x04
	.zero		1


	//   ....[26]....
        /*02e4*/ 	.word	0x00000d10
        /*02e8*/ 	.word	0x000000ff
        /*02ec*/ 	.word	0x000000d0
        /*02f0*/ 	.short	0x0100
        /*02f2*/ 	.byte	0x04
	.zero		1


	//   ....[27]....
        /*02f4*/ 	.word	0x00000d20
        /*02f8*/ 	.word	0x000000ff
        /*02fc*/ 	.word	0x000000e0
        /*0300*/ 	.short	0x0100
        /*0302*/ 	.byte	0x04
	.zero		1


	//   ....[28]....
        /*0304*/ 	.word	0x00000d30
        /*0308*/ 	.word	0x000000ff
        /*030c*/ 	.word	0x000000d8
        /*0310*/ 	.short	0x0100
        /*0312*/ 	.byte	0x04
	.zero		1


	//   ....[29]....
        /*0314*/ 	.word	0x00000d40
        /*0318*/ 	.word	0x000000ff
        /*031c*/ 	.word	0x000000e8
        /*0320*/ 	.short	0x0100
        /*0322*/ 	.byte	0x04
	.zero		1


	//   ....[30]....
        /*0324*/ 	.word	0x00000e40
        /*0328*/ 	.word	0x000000ff
        /*032c*/ 	.word	0x000000f0
        /*0330*/ 	.short	0x0100
        /*0332*/ 	.byte	0x06
	.zero		1


	//   ....[31]....
        /*0334*/ 	.word	0x00001ac0
        /*0338*/ 	.word	0x00000000
        /*033c*/ 	.word	0x000000e0
        /*0340*/ 	.short	0x010a
        /*0342*/ 	.byte	0xff
	.zero		1


	//   ....[32]....
        /*0344*/ 	.word	0x00001af0
        /*0348*/ 	.word	0x00000000
        /*034c*/ 	.word	0x000000d0
        /*0350*/ 	.short	0x0101
        /*0352*/ 	.byte	0xff
	.zero		1


	//   ....[33]....
        /*0354*/ 	.word	0x00001bb0
        /*0358*/ 	.word	0x000000ff
        /*035c*/ 	.word	0x00000010
        /*0360*/ 	.short	0x010a
        /*0362*/ 	.byte	0x04
	.zero		1


	//   ....[34]....
        /*0364*/ 	.word	0x00001c80
        /*0368*/ 	.word	0x000000ff
        /*036c*/ 	.word	0x00000010
        /*0370*/ 	.short	0x010a
        /*0372*/ 	.byte	0x07
	.zero		1


	//   ....[35]....
        /*0374*/ 	.word	0x00001de0
        /*0378*/ 	.word	0x000000ff
        /*037c*/ 	.word	0x00000010
        /*0380*/ 	.short	0x010a
        /*0382*/ 	.byte	0x04
	.zero		1


	//   ....[36]....
        /*0384*/ 	.word	0x000021b0
        /*0388*/ 	.word	0x000000ff
        /*038c*/ 	.word	0x00000068
        /*0390*/ 	.short	0x0101
        /*0392*/ 	.byte	0x16
	.zero		1


	//   ....[37]....
        /*0394*/ 	.word	0x000021d0
        /*0398*/ 	.word	0x000000ff
        /*039c*/ 	.word	0x00000010
        /*03a0*/ 	.short	0x010a
        /*03a2*/ 	.byte	0x04
	.zero		1


	//   ....[38]....
        /*03a4*/ 	.word	0x00002250
        /*03a8*/ 	.word	0x000000ff
        /*03ac*/ 	.word	0x00000010
        /*03b0*/ 	.short	0x010a
        /*03b2*/ 	.byte	0x07
	.zero		1


	//   ....[39]....
        /*03b4*/ 	.word	0x00002390
        /*03b8*/ 	.word	0x000000ff
        /*03bc*/ 	.word	0x00000010
        /*03c0*/ 	.short	0x010a
        /*03c2*/ 	.byte	0x04
	.zero		1


	//   ....[40]....
        /*03c4*/ 	.word	0x00002790
        /*03c8*/ 	.word	0x00000003
        /*03cc*/ 	.word	0x00000070
        /*03d0*/ 	.short	0x010a
        /*03d2*/ 	.byte	0xff
	.zero		1


	//   ....[41]....
        /*03d4*/ 	.word	0x000028e0
        /*03d8*/ 	.word	0x00000000
        /*03dc*/ 	.word	0x00000000
        /*03e0*/ 	.short	0x0101
        /*03e2*/ 	.byte	0xff
	.zero		1


	//   ....[42]....
        /*03e4*/ 	.word	0x00002ea0
        /*03e8*/ 	.word	0x000000ff
        /*03ec*/ 	.word	0x00000000
        /*03f0*/ 	.short	0x010a
        /*03f2*/ 	.byte	0x04
	.zero		1


	//   ....[43]....
        /*03f4*/ 	.word	0x00002f40
        /*03f8*/ 	.word	0x00000000
        /*03fc*/ 	.word	0x00000000
        /*0400*/ 	.short	0x010a
        /*0402*/ 	.byte	0xff
	.zero		1


	//   ....[44]....
        /*0404*/ 	.word	0x00003070
        /*0408*/ 	.word	0x00000000
        /*040c*/ 	.word	0x000000d0
        /*0410*/ 	.short	0x010a
        /*0412*/ 	.byte	0xff
	.zero		1


	//   ....[45]....
        /*0414*/ 	.word	0x000030e0
        /*0418*/ 	.word	0x00000000
        /*041c*/ 	.word	0x00000000
        /*0420*/ 	.short	0x0101
        /*0422*/ 	.byte	0xff
	.zero		1


	//   ....[46]....
        /*0424*/ 	.word	0x00003100
        /*0428*/ 	.word	0x000000ff
        /*042c*/ 	.word	0x00000080
        /*0430*/ 	.short	0x010a
        /*0432*/ 	.byte	0x04
	.zero		1


	//   ....[47]....
        /*0434*/ 	.word	0x00003220
        /*0438*/ 	.word	0x00000000
        /*043c*/ 	.word	0x00000070
        /*0440*/ 	.short	0x010a
        /*0442*/ 	.byte	0xff
	.zero		1


	//   ....[48]....
        /*0444*/ 	.word	0x00003320
        /*0448*/ 	.word	0x00000000
        /*044c*/ 	.word	0x00000000
        /*0450*/ 	.short	0x0101
        /*0452*/ 	.byte	0xff
	.zero		1


	//   ....[49]....
        /*0454*/ 	.word	0x000033b0
        /*0458*/ 	.word	0x000000ff
        /*045c*/ 	.word	0x00000080
        /*0460*/ 	.short	0x0106
        /*0462*/ 	.byte	0x04
	.zero		1


	//   ....[50]....
        /*0464*/ 	.word	0x000033d0
        /*0468*/ 	.word	0x000000ff
        /*046c*/ 	.word	0x00000080
        /*0470*/ 	.short	0x010a
        /*0472*/ 	.byte	0x04
	.zero		1


	//   ....[51]....
        /*0474*/ 	.word	0x00003460
        /*0478*/ 	.word	0x000000ff
        /*047c*/ 	.word	0x00000080
        /*0480*/ 	.short	0x0106
        /*0482*/ 	.byte	0x07
	.zero		1


	//   ....[52]....
        /*0484*/ 	.word	0x000034a0
        /*0488*/ 	.word	0x00000000
        /*048c*/ 	.word	0x00000080
        /*0490*/ 	.short	0x010a
        /*0492*/ 	.byte	0xff
	.zero		1


	//   ....[53]....
        /*0494*/ 	.word	0x00003700
        /*0498*/ 	.word	0x000000ff
        /*049c*/ 	.word	0x00000008
        /*04a0*/ 	.short	0x010a
        /*04a2*/ 	.byte	0x05
	.zero		1


	//   ....[54]....
        /*04a4*/ 	.word	0x00003720
        /*04a8*/ 	.word	0x000000ff
        /*04ac*/ 	.word	0x00000008
        /*04b0*/ 	.short	0x010a
        /*04b2*/ 	.byte	0x05
	.zero		1


	//   ....[55]....
        /*04b4*/ 	.word	0x000038c0
        /*04b8*/ 	.word	0x000000ff
        /*04bc*/ 	.word	0x00000008
        /*04c0*/ 	.short	0x010a
        /*04c2*/ 	.byte	0x05
	.zero		1


	//   ....[56]....
        /*04c4*/ 	.word	0x000038e0
        /*04c8*/ 	.word	0x000000ff
        /*04cc*/ 	.word	0x00000008
        /*04d0*/ 	.short	0x010a
        /*04d2*/ 	.byte	0x05
	.zero		1


	//   ....[57]....
        /*04d4*/ 	.word	0x000039b0
        /*04d8*/ 	.word	0x000000ff
        /*04dc*/ 	.word	0x00000000
        /*04e0*/ 	.short	0x0101
        /*04e2*/ 	.byte	0x04
	.zero		1


	//   ....[58]....
        /*04e4*/ 	.word	0x00003d70
        /*04e8*/ 	.word	0x00000003
        /*04ec*/ 	.word	0x00000070
        /*04f0*/ 	.short	0x010a
        /*04f2*/ 	.byte	0xff
	.zero		1


	//   ....[59]....
        /*04f4*/ 	.word	0x00003e30
        /*04f8*/ 	.word	0x00000003
        /*04fc*/ 	.word	0x00000000
        /*0500*/ 	.short	0x0101
        /*0502*/ 	.byte	0xff
	.zero		1


	//   ....[60]....
        /*0504*/ 	.word	0x00003f20
        /*0508*/ 	.word	0x000000ff
        /*050c*/ 	.word	0x00000000
        /*0510*/ 	.short	0x010a
        /*0512*/ 	.byte	0x04
	.zero		1


	//   ....[61]....
        /*0514*/ 	.word	0x00003f30
        /*0518*/ 	.word	0x000000ff
        /*051c*/ 	.word	0x000000b0
        /*0520*/ 	.short	0x010a
        /*0522*/ 	.byte	0x07
	.zero		1


	//   ....[62]....
        /*0524*/ 	.word	0x00003ff0
        /*0528*/ 	.word	0x000000ff
        /*052c*/ 	.word	0x00000000
        /*0530*/ 	.short	0x010a
        /*0532*/ 	.byte	0x05
	.zero		1


	//   ....[63]....
        /*0534*/ 	.word	0x00004140
        /*0538*/ 	.word	0x000000ff
        /*053c*/ 	.word	0x00000000
        /*0540*/ 	.short	0x010a
        /*0542*/ 	.byte	0x07
	.zero		1


	//   ....[64]....
        /*0544*/ 	.word	0x000048b0
        /*0548*/ 	.word	0x000000ff
        /*054c*/ 	.word	0x00000000
        /*0550*/ 	.short	0x010a
        /*0552*/ 	.byte	0x04
	.zero		1


	//   ....[65]....
        /*0554*/ 	.word	0x00004950
        /*0558*/ 	.word	0x000000ff
        /*055c*/ 	.word	0x00000000
        /*0560*/ 	.short	0x010a
        /*0562*/ 	.byte	0x05
	.zero		1


	//   ....[66]....
        /*0564*/ 	.word	0x000049e0
        /*0568*/ 	.word	0x000000ff
        /*056c*/ 	.word	0x00000000
        /*0570*/ 	.short	0x010a
        /*0572*/ 	.byte	0x05
	.zero		1


	//   ....[67]....
        /*0574*/ 	.word	0x00004a80
        /*0578*/ 	.word	0x00000002
        /*057c*/ 	.word	0x00000000
        /*0580*/ 	.short	0x010a
        /*0582*/ 	.byte	0xff
	.zero		1


	//   ....[68]....
        /*0584*/ 	.word	0x00004ac0
        /*0588*/ 	.word	0x00000002
        /*058c*/ 	.word	0x00000000
        /*0590*/ 	.short	0x010a
        /*0592*/ 	.byte	0xff
	.zero		1


	//   ....[69]....
        /*0594*/ 	.word	0x00004b40
        /*0598*/ 	.word	0x000000ff
        /*059c*/ 	.word	0x00000000
        /*05a0*/ 	.short	0x0101
        /*05a2*/ 	.byte	0x04
	.zero		1


	//   ....[70]....
        /*05a4*/ 	.word	0x00004b80
        /*05a8*/ 	.word	0x000000ff
        /*05ac*/ 	.word	0x000000f0
        /*05b0*/ 	.short	0x010a
        /*05b2*/ 	.byte	0x3e
	.zero		1


	//   ....[71]....
        /*05b4*/ 	.word	0x00004be0
        /*05b8*/ 	.word	0x000000ff
        /*05bc*/ 	.word	0x00000000
        /*05c0*/ 	.short	0x0101
        /*05c2*/ 	.byte	0x04
	.zero		1


	//   ....[72]....
        /*05c4*/ 	.word	0x000050b0
        /*05c8*/ 	.word	0x00000008
        /*05cc*/ 	.word	0x00000070
        /*05d0*/ 	.short	0x010a
        /*05d2*/ 	.byte	0xff
	.zero		1


	//   ....[73]....
        /*05d4*/ 	.word	0x00005220
        /*05d8*/ 	.word	0x00000000
        /*05dc*/ 	.word	0x00000000
        /*05e0*/ 	.short	0x0101
        /*05e2*/ 	.byte	0xff
	.zero		1


	//   ....[74]....
        /*05e4*/ 	.word	0x00005710
        /*05e8*/ 	.word	0x000000ff
        /*05ec*/ 	.word	0x00000068
        /*05f0*/ 	.short	0x010a
        /*05f2*/ 	.byte	0x15
	.zero		1


	//   ....[75]....
        /*05f4*/ 	.word	0x000058a0
        /*05f8*/ 	.word	0x000000ff
        /*05fc*/ 	.word	0x00000040
        /*0600*/ 	.short	0x010a
        /*0602*/ 	.byte	0x15
	.zero		1


	//   ....[76]....
        /*0604*/ 	.word	0x00005a00
        /*0608*/ 	.word	0x000000ff
        /*060c*/ 	.word	0x00000020
        /*0610*/ 	.short	0x010b
        /*0612*/ 	.byte	0x15
	.zero		1


	//   ....[77]....
        /*0614*/ 	.word	0x00005a20
        /*0618*/ 	.word	0x000000ff
        /*061c*/ 	.word	0x00000000
        /*0620*/ 	.short	0x0101
        /*0622*/ 	.byte	0x06
	.zero		1


	//   ....[78]....
        /*0624*/ 	.word	0x00005a30
        /*0628*/ 	.word	0x000000ff
        /*062c*/ 	.word	0x00000048
        /*0630*/ 	.short	0x010a
        /*0632*/ 	.byte	0x15
	.zero		1


	//   ....[79]....
        /*0634*/ 	.word	0x00005b90
        /*0638*/ 	.word	0x000000ff
        /*063c*/ 	.word	0x00000028
        /*0640*/ 	.short	0x010b
        /*0642*/ 	.byte	0x15
	.zero		1


	//   ....[80]....
        /*0644*/ 	.word	0x00005ba0
        /*0648*/ 	.word	0x000000ff
        /*064c*/ 	.word	0x00000000
        /*0650*/ 	.short	0x0101
        /*0652*/ 	.byte	0x07
	.zero		1


	//   ....[81]....
        /*0654*/ 	.word	0x00005bb0
        /*0658*/ 	.word	0x000000ff
        /*065c*/ 	.word	0x00000050
        /*0660*/ 	.short	0x010a
        /*0662*/ 	.byte	0x15
	.zero		1


	//   ....[82]....
        /*0664*/ 	.word	0x00005d00
        /*0668*/ 	.word	0x000000ff
        /*066c*/ 	.word	0x00000030
        /*0670*/ 	.short	0x010b
        /*0672*/ 	.byte	0x15
	.zero		1


	//   ....[83]....
        /*0674*/ 	.word	0x00005d20
        /*0678*/ 	.word	0x000000ff
        /*067c*/ 	.word	0x00000000
        /*0680*/ 	.short	0x0101
        /*0682*/ 	.byte	0x18
	.zero		1


	//   ....[84]....
        /*0684*/ 	.word	0x00005d30
        /*0688*/ 	.word	0x000000ff
        /*068c*/ 	.word	0x00000058
        /*0690*/ 	.short	0x010a
        /*0692*/ 	.byte	0x15
	.zero		1


	//   ....[85]....
        /*0694*/ 	.word	0x00005e90
        /*0698*/ 	.word	0x000000ff
        /*069c*/ 	.word	0x00000038
        /*06a0*/ 	.short	0x010b
        /*06a2*/ 	.byte	0x15
	.zero		1


	//   ....[86]....
        /*06a4*/ 	.word	0x00005eb0
        /*06a8*/ 	.word	0x000000ff
        /*06ac*/ 	.word	0x00000000
        /*06b0*/ 	.short	0x0101
        /*06b2*/ 	.byte	0x10
	.zero		1


	//   ....[87]....
        /*06b4*/ 	.word	0x00005ec0
        /*06b8*/ 	.word	0x000000ff
        /*06bc*/ 	.word	0x00000040
        /*06c0*/ 	.short	0x010a
        /*06c2*/ 	.byte	0x15
	.zero		1


	//   ....[88]....
        /*06c4*/ 	.word	0x00006020
        /*06c8*/ 	.word	0x000000ff
        /*06cc*/ 	.word	0x00000020
        /*06d0*/ 	.short	0x010b
        /*06d2*/ 	.byte	0x15
	.zero		1


	//   ....[89]....
        /*06d4*/ 	.word	0x00006030
        /*06d8*/ 	.word	0x000000ff
        /*06dc*/ 	.word	0x00000000
        /*06e0*/ 	.short	0x0101
        /*06e2*/ 	.byte	0x06
	.zero		1


	//   ....[90]....
        /*06e4*/ 	.word	0x00006040
        /*06e8*/ 	.word	0x000000ff
        /*06ec*/ 	.word	0x00000048
        /*06f0*/ 	.short	0x010a
        /*06f2*/ 	.byte	0x15
	.zero		1


	//   ....[91]....
        /*06f4*/ 	.word	0x000061a0
        /*06f8*/ 	.word	0x000000ff
        /*06fc*/ 	.word	0x00000028
        /*0700*/ 	.short	0x010b
        /*0702*/ 	.byte	0x15
	.zero		1


	//   ....[92]....
        /*0704*/ 	.word	0x000061b0
        /*0708*/ 	.word	0x000000ff
        /*070c*/ 	.word	0x00000000
        /*0710*/ 	.short	0x0101
        /*0712*/ 	.byte	0x07
	.zero		1


	//   ....[93]....
        /*0714*/ 	.word	0x000061c0
        /*0718*/ 	.word	0x000000ff
        /*071c*/ 	.word	0x00000050
        /*0720*/ 	.short	0x010a
        /*0722*/ 	.byte	0x15
	.zero		1


	//   ....[94]....
        /*0724*/ 	.word	0x00006330
        /*0728*/ 	.word	0x000000ff
        /*072c*/ 	.word	0x00000030
        /*0730*/ 	.short	0x010b
        /*0732*/ 	.byte	0x15
	.zero		1


	//   ....[95]....
        /*0734*/ 	.word	0x00006340
        /*0738*/ 	.word	0x000000ff
        /*073c*/ 	.word	0x00000000
        /*0740*/ 	.short	0x0101
        /*0742*/ 	.byte	0x18
	.zero		1


	//   ....[96]....
        /*0744*/ 	.word	0x00006350
        /*0748*/ 	.word	0x000000ff
        /*074c*/ 	.word	0x00000058
        /*0750*/ 	.short	0x010a
        /*0752*/ 	.byte	0x15
	.zero		1


	//   ....[97]....
        /*0754*/ 	.word	0x00006540
        /*0758*/ 	.word	0x000000ff
        /*075c*/ 	.word	0x00000038
        /*0760*/ 	.short	0x010b
        /*0762*/ 	.byte	0x15
	.zero		1


	//   ....[98]....
        /*0764*/ 	.word	0x00006550
        /*0768*/ 	.word	0x000000ff
        /*076c*/ 	.word	0x00000000
        /*0770*/ 	.short	0x0101
        /*0772*/ 	.byte	0x10
	.zero		1


	//   ....[99]....
        /*0774*/ 	.word	0x00006570
        /*0778*/ 	.word	0x000000ff
        /*077c*/ 	.word	0x00000040
        /*0780*/ 	.short	0x010a
        /*0782*/ 	.byte	0x15
	.zero		1


	//   ....[100]....
        /*0784*/ 	.word	0x00006590
        /*0788*/ 	.word	0x000000ff
        /*078c*/ 	.word	0x00000048
        /*0790*/ 	.short	0x010a
        /*0792*/ 	.byte	0x15
	.zero		1


	//   ....[101]....
        /*0794*/ 	.word	0x000065b0
        /*0798*/ 	.word	0x000000ff
        /*079c*/ 	.word	0x00000050
        /*07a0*/ 	.short	0x010a
        /*07a2*/ 	.byte	0x15
	.zero		1


	//   ....[102]....
        /*07a4*/ 	.word	0x00006600
        /*07a8*/ 	.word	0x00000002
        /*07ac*/ 	.word	0x00000058
        /*07b0*/ 	.short	0x010a
        /*07b2*/ 	.byte	0xff
	.zero		1


	//   ....[103]....
        /*07b4*/ 	.word	0x00006910
        /*07b8*/ 	.word	0x00000000
        /*07bc*/ 	.word	0x00000070
        /*07c0*/ 	.short	0x010a
        /*07c2*/ 	.byte	0xff
	.zero		1


	//   ....[104]....
        /*07c4*/ 	.word	0x000069e0
        /*07c8*/ 	.word	0x00000000
        /*07cc*/ 	.word	0x00000000
        /*07d0*/ 	.short	0x0101
        /*07d2*/ 	.byte	0xff
	.zero		1


	//   ....[105]....
        /*07d4*/ 	.word	0x00007620
        /*07d8*/ 	.word	0x000000ff
        /*07dc*/ 	.word	0x00000020
        /*07e0*/ 	.short	0x010a
        /*07e2*/ 	.byte	0x2b
	.zero		1


	//   ....[106]....
        /*07e4*/ 	.word	0x00007650
        /*07e8*/ 	.word	0x00000048
        /*07ec*/ 	.word	0x00000090
        /*07f0*/ 	.short	0x010a
        /*07f2*/ 	.byte	0xff
	.zero		1


	//   ....[107]....
        /*07f4*/ 	.word	0x00007740
        /*07f8*/ 	.word	0x000000ff
        /*07fc*/ 	.word	0x00000020
        /*0800*/ 	.short	0x010a
        /*0802*/ 	.byte	0x2b
	.zero		1


	//   ....[108]....
        /*0804*/ 	.word	0x00007830
        /*0808*/ 	.word	0x00000048
        /*080c*/ 	.word	0x00000090
        /*0810*/ 	.short	0x010a
        /*0812*/ 	.byte	0xff
	.zero		1


	//   ....[109]....
        /*0814*/ 	.word	0x00007e00
        /*0818*/ 	.word	0x00000000
        /*081c*/ 	.word	0x00000000
        /*0820*/ 	.short	0x0101
        /*0822*/ 	.byte	0xff
	.zero		1


	//   ....[110]....
        /*0824*/ 	.word	0x00007e10
        /*0828*/ 	.word	0x00000002
        /*082c*/ 	.word	0x00000020
        /*0830*/ 	.short	0x010a
        /*0832*/ 	.byte	0xff
	.zero		1


	//   ....[111]....
        /*0834*/ 	.word	0x00007ef0
        /*0838*/ 	.word	0x00000002
        /*083c*/ 	.word	0x00000020
        /*0840*/ 	.short	0x010a
        /*0842*/ 	.byte	0xff
	.zero		1


	//   ....[112]....
        /*0844*/ 	.word	0x00008550
        /*0848*/ 	.word	0x00000010
        /*084c*/ 	.word	0x00000000
        /*0850*/ 	.short	0x0101
        /*0852*/ 	.byte	0xff
	.zero		1


	//   ....[113]....
        /*0854*/ 	.word	0x00008570
        /*0858*/ 	.word	0x00000000
        /*085c*/ 	.word	0x00000020
        /*0860*/ 	.short	0x010a
        /*0862*/ 	.byte	0xff
	.zero		1


	//   ....[114]....
        /*0864*/ 	.word	0x00008640
        /*0868*/ 	.word	0x00000000
        /*086c*/ 	.word	0x00000020
        /*0870*/ 	.short	0x010a
        /*0872*/ 	.byte	0xff
	.zero		1


	//   ....[115]....
        /*0874*/ 	.word	0x00008cb0
        /*0878*/ 	.word	0x00000010
        /*087c*/ 	.word	0x00000000
        /*0880*/ 	.short	0x0101
        /*0882*/ 	.byte	0xff
	.zero		1


	//   ....[116]....
        /*0884*/ 	.word	0x00008cd0
        /*0888*/ 	.word	0x00000000
        /*088c*/ 	.word	0x00000020
        /*0890*/ 	.short	0x010a
        /*0892*/ 	.byte	0xff
	.zero		1


	//   ....[117]....
        /*0894*/ 	.word	0x00008da0
        /*0898*/ 	.word	0x00000000
        /*089c*/ 	.word	0x00000020
        /*08a0*/ 	.short	0x010a
        /*08a2*/ 	.byte	0xff
	.zero		1


	//   ....[118]....
        /*08a4*/ 	.word	0x00009440
        /*08a8*/ 	.word	0x00000010
        /*08ac*/ 	.word	0x00000000
        /*08b0*/ 	.short	0x0101
        /*08b2*/ 	.byte	0xff
	.zero		1


	//   ....[119]....
        /*08b4*/ 	.word	0x00009460
        /*08b8*/ 	.word	0x00000000
        /*08bc*/ 	.word	0x00000020
        /*08c0*/ 	.short	0x010a
        /*08c2*/ 	.byte	0xff
	.zero		1


	//   ....[120]....
        /*08c4*/ 	.word	0x00009530
        /*08c8*/ 	.word	0x00000000
        /*08cc*/ 	.word	0x00000020
        /*08d0*/ 	.short	0x010a
        /*08d2*/ 	.byte	0xff
	.zero		1


	//   ....[121]....
        /*08d4*/ 	.word	0x00009c10
        /*08d8*/ 	.word	0x00000010
        /*08dc*/ 	.word	0x00000000
        /*08e0*/ 	.short	0x0101
        /*08e2*/ 	.byte	0xff
	.zero		1


	//   ....[122]....
        /*08e4*/ 	.word	0x00009c30
        /*08e8*/ 	.word	0x00000000
        /*08ec*/ 	.word	0x00000020
        /*08f0*/ 	.short	0x010a
        /*08f2*/ 	.byte	0xff
	.zero		1


	//   ....[123]....
        /*08f4*/ 	.word	0x00009d00
        /*08f8*/ 	.word	0x00000000
        /*08fc*/ 	.word	0x00000020
        /*0900*/ 	.short	0x010a
        /*0902*/ 	.byte	0xff
	.zero		1


	//   ....[124]....
        /*0904*/ 	.word	0x0000a3b0
        /*0908*/ 	.word	0x00000010
        /*090c*/ 	.word	0x00000000
        /*0910*/ 	.short	0x0101
        /*0912*/ 	.byte	0xff
	.zero		1


	//   ....[125]....
        /*0914*/ 	.word	0x0000a3d0
        /*0918*/ 	.word	0x00000000
        /*091c*/ 	.word	0x00000020
        /*0920*/ 	.short	0x010a
        /*0922*/ 	.byte	0xff
	.zero		1


	//   ....[126]....
        /*0924*/ 	.word	0x0000a4a0
        /*0928*/ 	.word	0x00000000
        /*092c*/ 	.word	0x00000020
        /*0930*/ 	.short	0x010a
        /*0932*/ 	.byte	0xff
	.zero		1


	//   ....[127]....
        /*0934*/ 	.word	0x0000ab50
        /*0938*/ 	.word	0x00000010
        /*093c*/ 	.word	0x00000000
        /*0940*/ 	.short	0x0101
        /*0942*/ 	.byte	0xff
	.zero		1


	//   ....[128]....
        /*0944*/ 	.word	0x0000ab70
        /*0948*/ 	.word	0x00000000
        /*094c*/ 	.word	0x00000020
        /*0950*/ 	.short	0x010a
        /*0952*/ 	.byte	0xff
	.zero		1


	//   ....[129]....
        /*0954*/ 	.word	0x0000ac40
        /*0958*/ 	.word	0x00000000
        /*095c*/ 	.word	0x00000020
        /*0960*/ 	.short	0x010a
        /*0962*/ 	.byte	0xff
	.zero		1


	//   ....[130]....
        /*0964*/ 	.word	0x0000aeb0
        /*0968*/ 	.word	0x00000048
        /*096c*/ 	.word	0x00000000
        /*0970*/ 	.short	0x0101
        /*0972*/ 	.byte	0xff
	.zero		1


	//   ....[131]....
        /*0974*/ 	.word	0x0000b2f0
        /*0978*/ 	.word	0x00000000
        /*097c*/ 	.word	0x00000000
        /*0980*/ 	.short	0x0101
        /*0982*/ 	.byte	0xff
	.zero		1


	//   ....[132]....
        /*0984*/ 	.word	0x0000b5a0
        /*0988*/ 	.word	0x000000ff
        /*098c*/ 	.word	0x00000000
        /*0990*/ 	.short	0x0101
        /*0992*/ 	.byte	0x04
	.zero		1


	//   ....[133]....
        /*0994*/ 	.word	0x0000b5c0
        /*0998*/ 	.word	0x00000000
        /*099c*/ 	.word	0x000000e0
        /*09a0*/ 	.short	0x010a
        /*09a2*/ 	.byte	0xff
	.zero		1


	//   ....[134]....
        /*09a4*/ 	.word	0x0000b620
        /*09a8*/ 	.word	0x00000000
        /*09ac*/ 	.word	0x00000010
        /*09b0*/ 	.short	0x010a
        /*09b2*/ 	.byte	0xff
	.zero		1


	//   ....[135]....
        /*09b4*/ 	.word	0x0000b680
        /*09b8*/ 	.word	0x00000000
        /*09bc*/ 	.word	0x00000010
        /*09c0*/ 	.short	0x010a
        /*09c2*/ 	.byte	0xff
	.zero		1


	//   ....[136]....
        /*09c4*/ 	.word	0x0000b6d0
        /*09c8*/ 	.word	0x00000003
        /*09cc*/ 	.word	0x00000070
        /*09d0*/ 	.short	0x010a
        /*09d2*/ 	.byte	0xff
	.zero		1


	//   ....[137]....
        /*09d4*/ 	.word	0x0000b730
        /*09d8*/ 	.word	0x00000000
        /*09dc*/ 	.word	0x00000000
        /*09e0*/ 	.short	0x010a
        /*09e2*/ 	.byte	0xff
	.zero		1


	//   ....[138]....
        /*09e4*/ 	.word	0x0000b780
        /*09e8*/ 	.word	0x00000000
        /*09ec*/ 	.word	0x000000d0
        /*09f0*/ 	.short	0x010a
        /*09f2*/ 	.byte	0xff
	.zero		1


	//   ....[139]....
        /*09f4*/ 	.word	0x0000b7e0
        /*09f8*/ 	.word	0x00000000
        /*09fc*/ 	.word	0x00000080
        /*0a00*/ 	.short	0x010a
        /*0a02*/ 	.byte	0xff
	.zero		1


	//   ....[140]....
        /*0a04*/ 	.word	0x0000b830
        /*0a08*/ 	.word	0x00000000
        /*0a0c*/ 	.word	0x00000070
        /*0a10*/ 	.short	0x010a
        /*0a12*/ 	.byte	0xff
	.zero		1


	//   ....[141]....
        /*0a14*/ 	.word	0x0000b890
        /*0a18*/ 	.word	0x00000000
        /*0a1c*/ 	.word	0x00000080
        /*0a20*/ 	.short	0x010a
        /*0a22*/ 	.byte	0xff
	.zero		1


	//   ....[142]....
        /*0a24*/ 	.word	0x0000b8f0
        /*0a28*/ 	.word	0x00000007
        /*0a2c*/ 	.word	0x00000008
        /*0a30*/ 	.short	0x010a
        /*0a32*/ 	.byte	0xff
	.zero		1


	//   ....[143]....
        /*0a34*/ 	.word	0x0000b9e0
        /*0a38*/ 	.word	0x00000005
        /*0a3c*/ 	.word	0x00000008
        /*0a40*/ 	.short	0x010a
        /*0a42*/ 	.byte	0xff
	.zero		1


	//   ....[144]....
        /*0a44*/ 	.word	0x0000ba30
        /*0a48*/ 	.word	0x00000003
        /*0a4c*/ 	.word	0x00000070
        /*0a50*/ 	.short	0x010a
        /*0a52*/ 	.byte	0xff
	.zero		1


	//   ....[145]....
        /*0a54*/ 	.word	0x0000baa0
        /*0a58*/ 	.word	0x00000003
        /*0a5c*/ 	.word	0x000000b0
        /*0a60*/ 	.short	0x010a
        /*0a62*/ 	.byte	0xff
	.zero		1


	//   ....[146]....
        /*0a64*/ 	.word	0x0000bb00
        /*0a68*/ 	.word	0x00000003
        /*0a6c*/ 	.word	0x00000000
        /*0a70*/ 	.short	0x010a
        /*0a72*/ 	.byte	0xff
	.zero		1


	//   ....[147]....
        /*0a74*/ 	.word	0x0000bb60
        /*0a78*/ 	.word	0x00000002
        /*0a7c*/ 	.word	0x00000000
        /*0a80*/ 	.short	0x010a
        /*0a82*/ 	.byte	0xff
	.zero		1


	//   ....[148]....
        /*0a84*/ 	.word	0x0000bbc0
        /*0a88*/ 	.word	0x00000002
        /*0a8c*/ 	.word	0x00000000
        /*0a90*/ 	.short	0x010a
        /*0a92*/ 	.byte	0xff
	.zero		1


	//   ....[149]....
        /*0a94*/ 	.word	0x0000bc20
        /*0a98*/ 	.word	0x00000002
        /*0a9c*/ 	.word	0x00000000
        /*0aa0*/ 	.short	0x010a
        /*0aa2*/ 	.byte	0xff
	.zero		1


	//   ....[150]....
        /*0aa4*/ 	.word	0x0000bc80
        /*0aa8*/ 	.word	0x00000002
        /*0aac*/ 	.word	0x000000f0
        /*0ab0*/ 	.short	0x010a
        /*0ab2*/ 	.byte	0xff
	.zero		1


	//   ....[151]....
        /*0ab4*/ 	.word	0x0000bcd0
        /*0ab8*/ 	.word	0x00000008
        /*0abc*/ 	.word	0x00000070
        /*0ac0*/ 	.short	0x010a
        /*0ac2*/ 	.byte	0xff
	.zero		1


	//   ....[152]....
        /*0ac4*/ 	.word	0x0000bd30
        /*0ac8*/ 	.word	0x00000000
        /*0acc*/ 	.word	0x00000068
        /*0ad0*/ 	.short	0x010a
        /*0ad2*/ 	.byte	0xff
	.zero		1


	//   ....[153]....
        /*0ad4*/ 	.word	0x0000bd90
        /*0ad8*/ 	.word	0x00000000
        /*0adc*/ 	.word	0x00000040
        /*0ae0*/ 	.short	0x010a
        /*0ae2*/ 	.byte	0xff
	.zero		1


	//   ....[154]....
        /*0ae4*/ 	.word	0x0000bdf0
        /*0ae8*/ 	.word	0x00000000
        /*0aec*/ 	.word	0x00000048
        /*0af0*/ 	.short	0x010a
        /*0af2*/ 	.byte	0xff
	.zero		1


	//   ....[155]....
        /*0af4*/ 	.word	0x0000be50
        /*0af8*/ 	.word	0x00000000
        /*0afc*/ 	.word	0x00000050
        /*0b00*/ 	.short	0x010a
        /*0b02*/ 	.byte	0xff
	.zero		1


	//   ....[156]....
        /*0b04*/ 	.word	0x0000beb0
        /*0b08*/ 	.word	0x00000000
        /*0b0c*/ 	.word	0x00000058
        /*0b10*/ 	.short	0x010a
        /*0b12*/ 	.byte	0xff
	.zero		1


	//   ....[157]....
        /*0b14*/ 	.word	0x0000bf10
        /*0b18*/ 	.word	0x00000000
        /*0b1c*/ 	.word	0x00000040
        /*0b20*/ 	.short	0x010a
        /*0b22*/ 	.byte	0xff
	.zero		1


	//   ....[158]....
        /*0b24*/ 	.word	0x0000bf70
        /*0b28*/ 	.word	0x00000000
        /*0b2c*/ 	.word	0x00000048
        /*0b30*/ 	.short	0x010a
        /*0b32*/ 	.byte	0xff
	.zero		1


	//   ....[159]....
        /*0b34*/ 	.word	0x0000bfd0
        /*0b38*/ 	.word	0x00000000
        /*0b3c*/ 	.word	0x00000050
        /*0b40*/ 	.short	0x010a
        /*0b42*/ 	.byte	0xff
	.zero		1


	//   ....[160]....
        /*0b44*/ 	.word	0x0000c030
        /*0b48*/ 	.word	0x00000000
        /*0b4c*/ 	.word	0x00000058
        /*0b50*/ 	.short	0x010a
        /*0b52*/ 	.byte	0xff
	.zero		1


	//   ....[161]....
        /*0b54*/ 	.word	0x0000c090
        /*0b58*/ 	.word	0x00000000
        /*0b5c*/ 	.word	0x00000040
        /*0b60*/ 	.short	0x010a
        /*0b62*/ 	.byte	0xff
	.zero		1


	//   ....[162]....
        /*0b64*/ 	.word	0x0000c0f0
        /*0b68*/ 	.word	0x00000000
        /*0b6c*/ 	.word	0x00000048
        /*0b70*/ 	.short	0x010a
        /*0b72*/ 	.byte	0xff
	.zero		1


	//   ....[163]....
        /*0b74*/ 	.word	0x0000c150
        /*0b78*/ 	.word	0x00000002
        /*0b7c*/ 	.word	0x00000050
        /*0b80*/ 	.short	0x010a
        /*0b82*/ 	.byte	0xff
	.zero		1


	//   ....[164]....
        /*0b84*/ 	.word	0x0000c1a0
        /*0b88*/ 	.word	0x00000000
        /*0b8c*/ 	.word	0x00000070
        /*0b90*/ 	.short	0x010a
        /*0b92*/ 	.byte	0xff
	.zero		1


	//   ....[165]....
        /*0b94*/ 	.word	0x0000c200
        /*0b98*/ 	.word	0x00000002
        /*0b9c*/ 	.word	0x00000020
        /*0ba0*/ 	.short	0x010a
        /*0ba2*/ 	.byte	0xff
	.zero		1


	//   ....[166]....
        /*0ba4*/ 	.word	0x0000c250
        /*0ba8*/ 	.word	0x00000048
        /*0bac*/ 	.word	0x00000090
        /*0bb0*/ 	.short	0x010a
        /*0bb2*/ 	.byte	0xff
	.zero		1


	//   ....[167]....
        /*0bb4*/ 	.word	0x0000c2a0
        /*0bb8*/ 	.word	0x00000002
        /*0bbc*/ 	.word	0x00000020
        /*0bc0*/ 	.short	0x010a
        /*0bc2*/ 	.byte	0xff
	.zero		1


	//   ....[168]....
        /*0bc4*/ 	.word	0x0000c2f0
        /*0bc8*/ 	.word	0x00000000
        /*0bcc*/ 	.word	0x00000020
        /*0bd0*/ 	.short	0x010a
        /*0bd2*/ 	.byte	0xff
	.zero		1


	//   ....[169]....
        /*0bd4*/ 	.word	0x0000c340
        /*0bd8*/ 	.word	0x00000000
        /*0bdc*/ 	.word	0x00000020
        /*0be0*/ 	.short	0x010a
        /*0be2*/ 	.byte	0xff
	.zero		1


	//   ....[170]....
        /*0be4*/ 	.word	0x0000c390
        /*0be8*/ 	.word	0x00000000
        /*0bec*/ 	.word	0x00000020
        /*0bf0*/ 	.short	0x010a
        /*0bf2*/ 	.byte	0xff
	.zero		1


	//   ....[171]....
        /*0bf4*/ 	.word	0x0000c3e0
        /*0bf8*/ 	.word	0x00000000
        /*0bfc*/ 	.word	0x00000020
        /*0c00*/ 	.short	0x010a
        /*0c02*/ 	.byte	0xff
	.zero		1


	//   ....[172]....
        /*0c04*/ 	.word	0x0000c430
        /*0c08*/ 	.word	0x00000000
        /*0c0c*/ 	.word	0x00000020
        /*0c10*/ 	.short	0x010a
        /*0c12*/ 	.byte	0xff
	.zero		1


	//   ....[173]....
        /*0c14*/ 	.word	0x0000c480
        /*0c18*/ 	.word	0x00000000
        /*0c1c*/ 	.word	0x00000020
        /*0c20*/ 	.short	0x010a
        /*0c22*/ 	.byte	0xff
	.zero		1


	//----- nvinfo : EIATTR_NUM_MBARRIERS
	.align		4
.L_47:
        /*0c24*/ 	.byte	0x03, 0x38
        /*0c26*/ 	.short	0x001f


	//----- nvinfo : EIATTR_EXIT_INSTR_OFFSETS
	.align		4
        /*0c28*/ 	.byte	0x04, 0x1c
        /*0c2a*/ 	.short	(.L_49 - .L_48)


	//   ....[0]....
.L_48:
        /*0c2c*/ 	.word	0x00002f70


	//   ....[1]....
        /*0c30*/ 	.word	0x00003470


	//   ....[2]....
        /*0c34*/ 	.word	0x000034d0


	//   ....[3]....
        /*0c38*/ 	.word	0x00004e20


	//   ....[4]....
        /*0c3c*/ 	.word	0x00006630


	//   ....[5]....
        /*0c40*/ 	.word	0x00006670


	//   ....[6]....
        /*0c44*/ 	.word	0x0000b490


	//   ....[7]....
        /*0c48*/ 	.word	0x0000b510


	//   ....[8]....
        /*0c4c*/ 	.word	0x0000b540


	//   ....[9]....
        /*0c50*/ 	.word	0x0000b5b0


	//----- nvinfo : EIATTR_MAX_THREADS
	.align		4
.L_49:
        /*0c54*/ 	.byte	0x04, 0x05
        /*0c56*/ 	.short	(.L_51 - .L_50)
.L_50:
        /*0c58*/ 	.word	0x00000100
        /*0c5c*/ 	.word	0x00000001
        /*0c60*/ 	.word	0x00000001


	//----- nvinfo : EIATTR_CRS_STACK_SIZE
	.align		4
.L_51:
        /*0c64*/ 	.byte	0x04, 0x1e
        /*0c66*/ 	.short	(.L_53 - .L_52)
.L_52:
        /*0c68*/ 	.word	0x00000000


	//----- nvinfo : EIATTR_CBANK_PARAM_SIZE
	.align		4
.L_53:
        /*0c6c*/ 	.byte	0x03, 0x19
        /*0c6e*/ 	.short	0x0800


	//----- nvinfo : EIATTR_PARAM_CBANK
	.align		4
        /*0c70*/ 	.byte	0x04, 0x0a
        /*0c72*/ 	.short	(.L_55 - .L_54)
	.align		4
.L_54:
        /*0c74*/ 	.word	index@(.nv.constant0._ZN7cutlass13device_kernelINS_4gemm6kernel13GemmUniversalIN4cute5tupleIJiiiiEEENS1_10collective13CollectiveMmaINS1_35MainloopSm100TmaUmmaWarpSpecializedILi2ELi2ELi4ENS5_IJNS4_1CILi8EEENSA_ILi1EEESC_EEEEENS5_IJNSA_ILi256EEENSA_ILi128EEESG_EEEfNS5_IJlSC_lEEEfSI_NS4_8TiledMMAINS4_8MMA_AtomIJNS4_23SM100_MMA_TF32_2x1SM_SSINS_10tfloat32_tESM_fLi256ELi128ELNS4_4UMMA5MajorE0ELSO_0ELNSN_7ScaleInE0ELSP_0EEEEEENS4_6LayoutINS5_IJSC_SC_SC_EEENS5_IJNSA_ILi0EEESU_SU_EEEEENS5_IJNS4_10UnderscoreESX_SX_EEEEENS4_18SM100_TMA_2SM_LOADENS4_14ComposedLayoutINS4_7SwizzleILi3ELi4ELi3EEENS4_18smem_ptr_flag_bitsILi32EEENSS_INS5_IJSB_NSA_ILi32EEEEEENS5_IJS16_SC_EEEEEEEvNS4_8identityENS4_28SM100_TMA_2SM_LOAD_MULTICASTES1A_vS1B_EENS_8epilogue10collective18CollectiveEpilogueINS1E_23Sm100TmaWarpSpecializedILi4ELi2ELi16ELb1ELb0EEEJNS5_IJSG_SG_SG_EEENS5_IJNSS_ISG_SC_EENSS_INSA_ILi16EEESC_EEEEEfSI_fSI_NS1E_6fusion15FusionCallbacksIS1I_NS1O_17LinearCombinationIffffLNS_15FloatRoundStyleE2EEES1J_S1N_JEEENS4_5SM1004TMEM4LOAD26SM100_TMEM_LOAD_32dp32b16xENS4_13SM90_TMA_LOADENS11_INS12_ILi2ELi4ELi3EEES15_NSS_INS5_IJSB_S1L_EEENS5_IJS1L_SC_EEEEEEENS4_39AutoVectorizingCopyWithAssumedAlignmentILi128EEENS4_14SM90_TMA_STOREES23_S25_S25_EEEvvEEEEvNT_6ParamsE)
        /*0c78*/ 	.short	0x0380
        /*0c7a*/ 	.short	0x0800


	//----- nvinfo : EIATTR_SW_WAR
	.align		4
.L_55:
        /*0c7c*/ 	.byte	0x04, 0x36
        /*0c7e*/ 	.short	(.L_57 - .L_56)
.L_56:
        /*0c80*/ 	.word	0x00000008
.L_57:


//--------------------- .nv.callgraph             --------------------------
	.section	.nv.callgraph,"",@"SHT_CUDA_CALLGRAPH"
	.align	4
	.sectionentsize	8
	.align		4
        /*0000*/ 	.word	0x00000000
	.align		4
        /*0004*/ 	.word	0xffffffff
	.align		4
        /*0008*/ 	.word	index@(_ZN7cutlass13device_kernelINS_4gemm6kernel13GemmUniversalIN4cute5tupleIJiiiiEEENS1_10collective13CollectiveMmaINS1_35MainloopSm100TmaUmmaWarpSpecializedILi2ELi2ELi4ENS5_IJNS4_1CILi8EEENSA_ILi1EEESC_EEEEENS5_IJNSA_ILi256EEENSA_ILi128EEESG_EEEfNS5_IJlSC_lEEEfSI_NS4_8TiledMMAINS4_8MMA_AtomIJNS4_23SM100_MMA_TF32_2x1SM_SSINS_10tfloat32_tESM_fLi256ELi128ELNS4_4UMMA5MajorE0ELSO_0ELNSN_7ScaleInE0ELSP_0EEEEEENS4_6LayoutINS5_IJSC_SC_SC_EEENS5_IJNSA_ILi0EEESU_SU_EEEEENS5_IJNS4_10UnderscoreESX_SX_EEEEENS4_18SM100_TMA_2SM_LOADENS4_14ComposedLayoutINS4_7SwizzleILi3ELi4ELi3EEENS4_18smem_ptr_flag_bitsILi32EEENSS_INS5_IJSB_NSA_ILi32EEEEEENS5_IJS16_SC_EEEEEEEvNS4_8identityENS4_28SM100_TMA_2SM_LOAD_MULTICASTES1A_vS1B_EENS_8epilogue10collective18CollectiveEpilogueINS1E_23Sm100TmaWarpSpecializedILi4ELi2ELi16ELb1ELb0EEEJNS5_IJSG_SG_SG_EEENS5_IJNSS_ISG_SC_EENSS_INSA_ILi16EEESC_EEEEEfSI_fSI_NS1E_6fusion15FusionCallbacksIS1I_NS1O_17LinearCombinationIffffLNS_15FloatRoundStyleE2EEES1J_S1N_JEEENS4_5SM1004TMEM4LOAD26SM100_TMEM_LOAD_32dp32b16xENS4_13SM90_TMA_LOADENS11_INS12_ILi2ELi4ELi3EEES15_NSS_INS5_IJSB_S1L_EEENS5_IJS1L_SC_EEEEEEENS4_39AutoVectorizingCopyWithAssumedAlignmentILi128EEENS4_14SM90_TMA_STOREES23_S25_S25_EEEvvEEEEvNT_6ParamsE)
	.align		4
        /*000c*/ 	.word	index@(__assertfail)
	.align		4
        /*0010*/ 	.word	0x00000000
	.align		4
        /*0014*/ 	.word	0xfffffffe
	.align		4
        /*0018*/ 	.word	0x00000000
	.align		4
        /*001c*/ 	.word	0xfffffffd
	.align		4
        /*0020*/ 	.word	0x00000000
	.align		4
        /*0024*/ 	.word	0xfffffffc


//--------------------- .nv.constant4             --------------------------
	.section	.nv.constant4,"a",@progbits
	.align	8
	.align		8
.nv.constant4:
        /*0000*/ 	.dword	__assertfail
	.align		8
        /*0008*/ 	.dword	__unnamed_1
	.align		8
        /*0010*/ 	.dword	__unnamed_2
	.align		8
        /*0018*/ 	.dword	_ZN40_INTERNAL_452dc0b1_4_k_cu_8e020c5b_151694cuda3std3__45__cpo5beginE
	.align		8
        /*0020*/ 	.dword	_ZN40_INTERNAL_452dc0b1_4_k_cu_8e020c5b_151694cuda3std3__45__cpo3endE
	.align		8
        /*0028*/ 	.dword	_ZN40_INTERNAL_452dc0b1_4_k_cu_8e020c5b_151694cuda3std3__45__cpo6cbeginE
	.align		8
        /*0030*/ 	.dword	_ZN40_INTERNAL_452dc0b1_4_k_cu_8e020c5b_151694cuda3std3__45__cpo4cendE
	.align		8
        /*0038*/ 	.dword	_ZN40_INTERNAL_452dc0b1_4_k_cu_8e020c5b_151694cuda3std3__442_GLOBAL__N__452dc0b1_4_k_cu_8e020c5b_151696ignoreE
	.align		8
        /*0040*/ 	.dword	_ZN40_INTERNAL_452dc0b1_4_k_cu_8e020c5b_151694cuda3std3__419piecewise_constructE
	.align		8
        /*0048*/ 	.dword	_ZN40_INTERNAL_452dc0b1_4_k_cu_8e020c5b_151694cuda3std3__48in_placeE
	.align		8
        /*0050*/ 	.dword	_ZN40_INTERNAL_452dc0b1_4_k_cu_8e020c5b_151694cuda3std6ranges3__45__cpo4swapE
	.align		8
        /*0058*/ 	.dword	_ZN40_INTERNAL_452dc0b1_4_k_cu_8e020c5b_151694cuda3std6ranges3__45__cpo9iter_moveE
	.align		8
        /*0060*/ 	.dword	_ZN40_INTERNAL_452dc0b1_4_k_cu_8e020c5b_151694cute7productE
	.align		8
        /*0068*/ 	.dword	_ZN40_INTERNAL_452dc0b1_4_k_cu_8e020c5b_151694cute1_E
	.align		8
        /*0070*/ 	.dword	$str$25
	.align		8
        /*0078*/ 	.dword	$str$26
	.align		8
        /*0080*/ 	.dword	$str$27
	.align		8
        /*0088*/ 	.dword	$str$28


//--------------------- .text._ZN7cutlass13device_kernelINS_4gemm6kernel13GemmUniversalIN4cute5tupleIJiiiiEEENS1_10collective13CollectiveMmaINS1_35MainloopSm100TmaUmmaWarpSpecializedILi2ELi2ELi4ENS5_IJNS4_1CILi8EEENSA_ILi1EEESC_EEEEENS5_IJNSA_ILi256EEENSA_ILi128EEESG_EEEfNS5_IJlSC_lEEEfSI_NS4_8TiledMMAINS4_8MMA_AtomIJNS4_23SM100_MMA_TF32_2x1SM_SSINS_10tfloat32_tESM_fLi256ELi128ELNS4_4UMMA5MajorE0ELSO_0ELNSN_7ScaleInE0ELSP_0EEEEEENS4_6LayoutINS5_IJSC_SC_SC_EEENS5_IJNSA_ILi0EEESU_SU_EEEEENS5_IJNS4_10UnderscoreESX_SX_EEEEENS4_18SM100_TMA_2SM_LOADENS4_14ComposedLayoutINS4_7SwizzleILi3ELi4ELi3EEENS4_18smem_ptr_flag_bitsILi32EEENSS_INS5_IJSB_NSA_ILi32EEEEEENS5_IJS16_SC_EEEEEEEvNS4_8identityENS4_28SM100_TMA_2SM_LOAD_MULTICASTES1A_vS1B_EENS_8epilogue10collective18CollectiveEpilogueINS1E_23Sm100TmaWarpSpecializedILi4ELi2ELi16ELb1ELb0EEEJNS5_IJSG_SG_SG_EEENS5_IJNSS_ISG_SC_EENSS_INSA_ILi16EEESC_EEEEEfSI_fSI_NS1E_6fusion15FusionCallbacksIS1I_NS1O_17LinearCombinationIffffLNS_15FloatRoundStyleE2EEES1J_S1N_JEEENS4_5SM1004TMEM4LOAD26SM100_TMEM_LOAD_32dp32b16xENS4_13SM90_TMA_LOADENS11_INS12_ILi2ELi4ELi3EEES15_NSS_INS5_IJSB_S1L_EEENS5_IJS1L_SC_EEEEEEENS4_39AutoVectorizingCopyWithAssumedAlignmentILi128EEENS4_14SM90_TMA_STOREES23_S25_S25_EEEvvEEEEvNT_6ParamsE --------------------------
	.section	.text._ZN7cutlass13device_kernelINS_4gemm6kernel13GemmUniversalIN4cute5tupleIJiiiiEEENS1_10collective13CollectiveMmaINS1_35MainloopSm100TmaUmmaWarpSpecializedILi2ELi2ELi4ENS5_IJNS4_1CILi8EEENSA_ILi1EEESC_EEEEENS5_IJNSA_ILi256EEENSA_ILi128EEESG_EEEfNS5_IJlSC_lEEEfSI_NS4_8TiledMMAINS4_8MMA_AtomIJNS4_23SM100_MMA_TF32_2x1SM_SSINS_10tfloat32_tESM_fLi256ELi128ELNS4_4UMMA5MajorE0ELSO_0ELNSN_7ScaleInE0ELSP_0EEEEEENS4_6LayoutINS5_IJSC_SC_SC_EEENS5_IJNSA_ILi0EEESU_SU_EEEEENS5_IJNS4_10UnderscoreESX_SX_EEEEENS4_18SM100_TMA_2SM_LOADENS4_14ComposedLayoutINS4_7SwizzleILi3ELi4ELi3EEENS4_18smem_ptr_flag_bitsILi32EEENSS_INS5_IJSB_NSA_ILi32EEEEEENS5_IJS16_SC_EEEEEEEvNS4_8identityENS4_28SM100_TMA_2SM_LOAD_MULTICASTES1A_vS1B_EENS_8epilogue10collective18CollectiveEpilogueINS1E_23Sm100TmaWarpSpecializedILi4ELi2ELi16ELb1ELb0EEEJNS5_IJSG_SG_SG_EEENS5_IJNSS_ISG_SC_EENSS_INSA_ILi16EEESC_EEEEEfSI_fSI_NS1E_6fusion15FusionCallbacksIS1I_NS1O_17LinearCombinationIffffLNS_15FloatRoundStyleE2EEES1J_S1N_JEEENS4_5SM1004TMEM4LOAD26SM100_TMEM_LOAD_32dp32b16xENS4_13SM90_TMA_LOADENS11_INS12_ILi2ELi4ELi3EEES15_NSS_INS5_IJSB_S1L_EEENS5_IJS1L_SC_EEEEEEENS4_39AutoVectorizingCopyWithAssumedAlignmentILi128EEENS4_14SM90_TMA_STOREES23_S25_S25_EEEvvEEEEvNT_6ParamsE,"ax",@progbits
	.align	128
.text._ZN7cutlass13device_kernelINS_4gemm6kernel13GemmUniversalIN4cute5tupleIJiiiiEEENS1_10collective13CollectiveMmaINS1_35MainloopSm100TmaUmmaWarpSpecializedILi2ELi2ELi4ENS5_IJNS4_1CILi8EEENSA_ILi1EEESC_EEEEENS5_IJNSA_ILi256EEENSA_ILi128EEESG_EEEfNS5_IJlSC_lEEEfSI_NS4_8TiledMMAINS4_8MMA_AtomIJNS4_23SM100_MMA_TF32_2x1SM_SSINS_10tfloat32_tESM_fLi256ELi128ELNS4_4UMMA5MajorE0ELSO_0ELNSN_7ScaleInE0ELSP_0EEEEEENS4_6LayoutINS5_IJSC_SC_SC_EEENS5_IJNSA_ILi0EEESU_SU_EEEEENS5_IJNS4_10UnderscoreESX_SX_EEEEENS4_18SM100_TMA_2SM_LOADENS4_14ComposedLayoutINS4_7SwizzleILi3ELi4ELi3EEENS4_18smem_ptr_flag_bitsILi32EEENSS_INS5_IJSB_NSA_ILi32EEEEEENS5_IJS16_SC_EEEEEEEvNS4_8identityENS4_28SM100_TMA_2SM_LOAD_MULTICASTES1A_vS1B_EENS_8epilogue10collective18CollectiveEpilogueINS1E_23Sm100TmaWarpSpecializedILi4ELi2ELi16ELb1ELb0EEEJNS5_IJSG_SG_SG_EEENS5_IJNSS_ISG_SC_EENSS_INSA_ILi16EEESC_EEEEEfSI_fSI_NS1E_6fusion15FusionCallbacksIS1I_NS1O_17LinearCombinationIffffLNS_15FloatRoundStyleE2EEES1J_S1N_JEEENS4_5SM1004TMEM4LOAD26SM100_TMEM_LOAD_32dp32b16xENS4_13SM90_TMA_LOADENS11_INS12_ILi2ELi4ELi3EEES15_NSS_INS5_IJSB_S1L_EEENS5_IJS1L_SC_EEEEEEENS4_39AutoVectorizingCopyWithAssumedAlignmentILi128EEENS4_14SM90_TMA_STOREES23_S25_S25_EEEvvEEEEvNT_6ParamsE:
        .type           _ZN7cutlass13device_kernelINS_4gemm6kernel13GemmUniversalIN4cute5tupleIJiiiiEEENS1_10collective13CollectiveMmaINS1_35MainloopSm100TmaUmmaWarpSpecializedILi2ELi2ELi4ENS5_IJNS4_1CILi8EEENSA_ILi1EEESC_EEEEENS5_IJNSA_ILi256EEENSA_ILi128EEESG_EEEfNS5_IJlSC_lEEEfSI_NS4_8TiledMMAINS4_8MMA_AtomIJNS4_23SM100_MMA_TF32_2x1SM_SSINS_10tfloat32_tESM_fLi256ELi128ELNS4_4UMMA5MajorE0ELSO_0ELNSN_7ScaleInE0ELSP_0EEEEEENS4_6LayoutINS5_IJSC_SC_SC_EEENS5_IJNSA_ILi0EEESU_SU_EEEEENS5_IJNS4_10UnderscoreESX_SX_EEEEENS4_18SM100_TMA_2SM_LOADENS4_14ComposedLayoutINS4_7SwizzleILi3ELi4ELi3EEENS4_18smem_ptr_flag_bitsILi32EEENSS_INS5_IJSB_NSA_ILi32EEEEEENS5_IJS16_SC_EEEEEEEvNS4_8identityENS4_28SM100_TMA_2SM_LOAD_MULTICASTES1A_vS1B_EENS_8epilogue10collective18CollectiveEpilogueINS1E_23Sm100TmaWarpSpecializedILi4ELi2ELi16ELb1ELb0EEEJNS5_IJSG_SG_SG_EEENS5_IJNSS_ISG_SC_EENSS_INSA_ILi16EEESC_EEEEEfSI_fSI_NS1E_6fusion15FusionCallbacksIS1I_NS1O_17LinearCombinationIffffLNS_15FloatRoundStyleE2EEES1J_S1N_JEEENS4_5SM1004TMEM4LOAD26SM100_TMEM_LOAD_32dp32b16xENS4_13SM90_TMA_LOADENS11_INS12_ILi2ELi4ELi3EEES15_NSS_INS5_IJSB_S1L_EEENS5_IJS1L_SC_EEEEEEENS4_39AutoVectorizingCopyWithAssumedAlignmentILi128EEENS4_14SM90_TMA_STOREES23_S25_S25_EEEvvEEEEvNT_6ParamsE,@function
        .size           _ZN7cutlass13device_kernelINS_4gemm6kernel13GemmUniversalIN4cute5tupleIJiiiiEEENS1_10collective13CollectiveMmaINS1_35MainloopSm100TmaUmmaWarpSpecializedILi2ELi2ELi4ENS5_IJNS4_1CILi8EEENSA_ILi1EEESC_EEEEENS5_IJNSA_ILi256EEENSA_ILi128EEESG_EEEfNS5_IJlSC_lEEEfSI_NS4_8TiledMMAINS4_8MMA_AtomIJNS4_23SM100_MMA_TF32_2x1SM_SSINS_10tfloat32_tESM_fLi256ELi128ELNS4_4UMMA5MajorE0ELSO_0ELNSN_7ScaleInE0ELSP_0EEEEEENS4_6LayoutINS5_IJSC_SC_SC_EEENS5_IJNSA_ILi0EEESU_SU_EEEEENS5_IJNS4_10UnderscoreESX_SX_EEEEENS4_18SM100_TMA_2SM_LOADENS4_14ComposedLayoutINS4_7SwizzleILi3ELi4ELi3EEENS4_18smem_ptr_flag_bitsILi32EEENSS_INS5_IJSB_NSA_ILi32EEEEEENS5_IJS16_SC_EEEEEEEvNS4_8identityENS4_28SM100_TMA_2SM_LOAD_MULTICASTES1A_vS1B_EENS_8epilogue10collective18CollectiveEpilogueINS1E_23Sm100TmaWarpSpecializedILi4ELi2ELi16ELb1ELb0EEEJNS5_IJSG_SG_SG_EEENS5_IJNSS_ISG_SC_EENSS_INSA_ILi16EEESC_EEEEEfSI_fSI_NS1E_6fusion15FusionCallbacksIS1I_NS1O_17LinearCombinationIffffLNS_15FloatRoundStyleE2EEES1J_S1N_JEEENS4_5SM1004TMEM4LOAD26SM100_TMEM_LOAD_32dp32b16xENS4_13SM90_TMA_LOADENS11_INS12_ILi2ELi4ELi3EEES15_NSS_INS5_IJSB_S1L_EEENS5_IJS1L_SC_EEEEEEENS4_39AutoVectorizingCopyWithAssumedAlignmentILi128EEENS4_14SM90_TMA_STOREES23_S25_S25_EEEvvEEEEvNT_6ParamsE,(.L_x_239 - _ZN7cutlass13device_kernelINS_4gemm6kernel13GemmUniversalIN4cute5tupleIJiiiiEEENS1_10collective13CollectiveMmaINS1_35MainloopSm100TmaUmmaWarpSpecializedILi2ELi2ELi4ENS5_IJNS4_1CILi8EEENSA_ILi1EEESC_EEEEENS5_IJNSA_ILi256EEENSA_ILi128EEESG_EEEfNS5_IJlSC_lEEEfSI_NS4_8TiledMMAINS4_8MMA_AtomIJNS4_23SM100_MMA_TF32_2x1SM_SSINS_10tfloat32_tESM_fLi256ELi128ELNS4_4UMMA5MajorE0ELSO_0ELNSN_7ScaleInE0ELSP_0EEEEEENS4_6LayoutINS5_IJSC_SC_SC_EEENS5_IJNSA_ILi0EEESU_SU_EEEEENS5_IJNS4_10UnderscoreESX_SX_EEEEENS4_18SM100_TMA_2SM_LOADENS4_14ComposedLayoutINS4_7SwizzleILi3ELi4ELi3EEENS4_18smem_ptr_flag_bitsILi32EEENSS_INS5_IJSB_NSA_ILi32EEEEEENS5_IJS16_SC_EEEEEEEvNS4_8identityENS4_28SM100_TMA_2SM_LOAD_MULTICASTES1A_vS1B_EENS_8epilogue10collective18CollectiveEpilogueINS1E_23Sm100TmaWarpSpecializedILi4ELi2ELi16ELb1ELb0EEEJNS5_IJSG_SG_SG_EEENS5_IJNSS_ISG_SC_EENSS_INSA_ILi16EEESC_EEEEEfSI_fSI_NS1E_6fusion15FusionCallbacksIS1I_NS1O_17LinearCombinationIffffLNS_15FloatRoundStyleE2EEES1J_S1N_JEEENS4_5SM1004TMEM4LOAD26SM100_TMEM_LOAD_32dp32b16xENS4_13SM90_TMA_LOADENS11_INS12_ILi2ELi4ELi3EEES15_NSS_INS5_IJSB_S1L_EEENS5_IJS1L_SC_EEEEEEENS4_39AutoVectorizingCopyWithAssumedAlignmentILi128EEENS4_14SM90_TMA_STOREES23_S25_S25_EEEvvEEEEvNT_6ParamsE)
        .other          _ZN7cutlass13device_kernelINS_4gemm6kernel13GemmUniversalIN4cute5tupleIJiiiiEEENS1_10collective13CollectiveMmaINS1_35MainloopSm100TmaUmmaWarpSpecializedILi2ELi2ELi4ENS5_IJNS4_1CILi8EEENSA_ILi1EEESC_EEEEENS5_IJNSA_ILi256EEENSA_ILi128EEESG_EEEfNS5_IJlSC_lEEEfSI_NS4_8TiledMMAINS4_8MMA_AtomIJNS4_23SM100_MMA_TF32_2x1SM_SSINS_10tfloat32_tESM_fLi256ELi128ELNS4_4UMMA5MajorE0ELSO_0ELNSN_7ScaleInE0ELSP_0EEEEEENS4_6LayoutINS5_IJSC_SC_SC_EEENS5_IJNSA_ILi0EEESU_SU_EEEEENS5_IJNS4_10UnderscoreESX_SX_EEEEENS4_18SM100_TMA_2SM_LOADENS4_14ComposedLayoutINS4_7SwizzleILi3ELi4ELi3EEENS4_18smem_ptr_flag_bitsILi32EEENSS_INS5_IJSB_NSA_ILi32EEEEEENS5_IJS16_SC_EEEEEEEvNS4_8identityENS4_28SM100_TMA_2SM_LOAD_MULTICASTES1A_vS1B_EENS_8epilogue10collective18CollectiveEpilogueINS1E_23Sm100TmaWarpSpecializedILi4ELi2ELi16ELb1ELb0EEEJNS5_IJSG_SG_SG_EEENS5_IJNSS_ISG_SC_EENSS_INSA_ILi16EEESC_EEEEEfSI_fSI_NS1E_6fusion15FusionCallbacksIS1I_NS1O_17LinearCombinationIffffLNS_15FloatRoundStyleE2EEES1J_S1N_JEEENS4_5SM1004TMEM4LOAD26SM100_TMEM_LOAD_32dp32b16xENS4_13SM90_TMA_LOADENS11_INS12_ILi2ELi4ELi3EEES15_NSS_INS5_IJSB_S1L_EEENS5_IJS1L_SC_EEEEEEENS4_39AutoVectorizingCopyWithAssumedAlignmentILi128EEENS4_14SM90_TMA_STOREES23_S25_S25_EEEvvEEEEvNT_6ParamsE,@"STO_CUDA_ENTRY STV_DEFAULT"
_ZN7cutlass13device_kernelINS_4gemm6kernel13GemmUniversalIN4cute5tupleIJiiiiEEENS1_10collective13CollectiveMmaINS1_35MainloopSm100TmaUmmaWarpSpecializedILi2ELi2ELi4ENS5_IJNS4_1CILi8EEENSA_ILi1EEESC_EEEEENS5_IJNSA_ILi256EEENSA_ILi128EEESG_EEEfNS5_IJlSC_lEEEfSI_NS4_8TiledMMAINS4_8MMA_AtomIJNS4_23SM100_MMA_TF32_2x1SM_SSINS_10tfloat32_tESM_fLi256ELi128ELNS4_4UMMA5MajorE0ELSO_0ELNSN_7ScaleInE0ELSP_0EEEEEENS4_6LayoutINS5_IJSC_SC_SC_EEENS5_IJNSA_ILi0EEESU_SU_EEEEENS5_IJNS4_10UnderscoreESX_SX_EEEEENS4_18SM100_TMA_2SM_LOADENS4_14ComposedLayoutINS4_7SwizzleILi3ELi4ELi3EEENS4_18smem_ptr_flag_bitsILi32EEENSS_INS5_IJSB_NSA_ILi32EEEEEENS5_IJS16_SC_EEEEEEEvNS4_8identityENS4_28SM100_TMA_2SM_LOAD_MULTICASTES1A_vS1B_EENS_8epilogue10collective18CollectiveEpilogueINS1E_23Sm100TmaWarpSpecializedILi4ELi2ELi16ELb1ELb0EEEJNS5_IJSG_SG_SG_EEENS5_IJNSS_ISG_SC_EENSS_INSA_ILi16EEESC_EEEEEfSI_fSI_NS1E_6fusion15FusionCallbacksIS1I_NS1O_17LinearCombinationIffffLNS_15FloatRoundStyleE2EEES1J_S1N_JEEENS4_5SM1004TMEM4LOAD26SM100_TMEM_LOAD_32dp32b16xENS4_13SM90_TMA_LOADENS11_INS12_ILi2ELi4ELi3EEES15_NSS_INS5_IJSB_S1L_EEENS5_IJS1L_SC_EEEEEEENS4_39AutoVectorizingCopyWithAssumedAlignmentILi128EEENS4_14SM90_TMA_STOREES23_S25_S25_EEEvvEEEEvNT_6ParamsE:
[----:B------:R-:W1:Y:S01]  /*0000*/  LDC R1, c[0x0][0x37c] ;  /* 0x0000df00ff017b82 */ /* 0x000e620000000800 */
[----:B------:R-:W2:Y:S01]  /*0010*/  S2R R65, SR_TID.X ;  /* 0x0000000000417919 */ /* 0x000ea20000002100 */
[----:B------:R-:W3:Y:S06]  /*0020*/  LDCU.64 UR8, c[0x0][0x890] ;  /* 0x00011200ff0877ac */ /* 0x000eec0008000a00 */
[----:B------:R-:W4:Y:S01]  /*0030*/  S2UR UR62, SR_CgaCtaId ;  /* 0x00000000003e79c3 */ /* 0x000f220000008800 */
[----:B------:R-:W-:Y:S02]  /*0040*/  PRMT R26, RZ, 0x7610, R26 ;  /* 0x00007610ff1a7816 */ /* 0x000fe4000000001a */
[----:B------:R-:W-:Y:S01]  /*0050*/  ELECT P1, URZ, PT ;  /* 0x0000000000ff782f */ /* 0x000fe20003820000 */
[----:B---3--:R-:W-:-:S04]  /*0060*/  UISETP.NE.U32.AND UP0, UPT, UR8, URZ, UPT ;  /* 0x000000ff0800728c */ /* 0x008fc8000bf05070 */
[----:B------:R-:W-:Y:S02]  /*0070*/  UISETP.NE.AND.EX UP0, UPT, UR9, URZ, UPT, UP0 ;  /* 0x000000ff0900728c */ /* 0x000fe4000bf05300 */
[----:B----4-:R-:W-:Y:S02]  /*0080*/  ULOP3.LUT UR5, UR62, 0x1, URZ, 0xc0, !UPT ;  /* 0x000000013e057892 */ /* 0x010fe4000f8ec0ff */
[----:B------:R-:W-:Y:S01]  /*0090*/  ULOP3.LUT UR4, UR62, 0x1, URZ, 0x3c, !UPT ;  /* 0x000000013e047892 */ /* 0x000fe2000f8e3cff */
[----:B--2---:R-:W-:-:S03]  /*00a0*/  SHF.R.U32.HI R52, RZ, 0x5, R65 ;  /* 0x00000005ff347819 */ /* 0x004fc60000011641 */
[----:B------:R-:W-:Y:S02]  /*00b0*/  IMAD.U32 R2, RZ, RZ, UR5 ;  /* 0x00000005ff027e24 */ /* 0x000fe4000f8e00ff */
[----:B------:R-:W2:Y:S02]  /*00c0*/  SHFL.IDX PT, R0, R52, RZ, 0x1f ;  /* 0x00001fff34007589 */ /* 0x000ea400000e0000 */
[----:B--2---:R-:W-:Y:S01]  /*00d0*/  R2UR UR20, R0 ;  /* 0x00000000001472ca */ /* 0x004fe200000e0000 */
[----:B------:R-:W-:Y:S01]  /*00e0*/  IMAD.U32 R0, RZ, RZ, UR4 ;  /* 0x00000004ff007e24 */ /* 0x000fe2000f8e00ff */
[----:B-1----:R-:W-:-:S13]  /*00f0*/  BRA.U UP0, `(.L_x_0) ;  /* 0x0000000100307547 */ /* 0x002fda000b800000 */
[----:B------:R-:W1:Y:S02]  /*0100*/  LDCU.64 UR4, c[0x0][0x888] ;  /* 0x00011100ff0477ac */ /* 0x000e640008000a00 */
[----:B-1----:R-:W-:-:S04]  /*0110*/  UISETP.NE.U32.AND UP0, UPT, UR4, URZ, UPT ;  /* 0x000000ff0400728c */ /* 0x002fc8000bf05070 */
[----:B------:R-:W-:-:S09]  /*0120*/  UISETP.NE.AND.EX UP0, UPT, UR5, URZ, UPT, UP0 ;  /* 0x000000ff0500728c */ /* 0x000fd2000bf05300 */
[----:B------:R-:W-:Y:S05]  /*0130*/  BRA.U !UP0, `(.L_x_1) ;  /* 0x0000000108147547 */ /* 0x000fea000b800000 */
[----:B------:R-:W1:Y:S01]  /*0140*/  LDC.64 R4, c[0x0][0x888] ;  /* 0x00022200ff047b82 */ /* 0x000e620000000a00 */
[----:B------:R-:W1:Y:S02]  /*0150*/  LDCU.64 UR4, c[0x0][0x358] ;  /* 0x00006b00ff0477ac */ /* 0x000e640008000a00 */
[----:B-1----:R1:W5:Y:S01]  /*0160*/  LDG.E R27, desc[UR4][R4.64] ;  /* 0x00000004041b7981 */ /* 0x002362000c1e1900 */
[----:B------:R-:W-:Y:S01]  /*0170*/  HFMA2 R26, -RZ, RZ, 0, 5.9604644775390625e-08 ;  /* 0x00000001ff1a7431 */ /* 0x000fe200000001ff */
[----:B------:R-:W-:Y:S05]  /*0180*/  BRA `(.L_x_0) ;  /* 0x00000000000c7947 */ /* 0x000fea0003800000 */
.L_x_1:
[----:B------:R-:W1:Y:S01]  /*0190*/  LDCU UR4, c[0x0][0x880] ;  /* 0x00011000ff0477ac */ /* 0x000e620008000800 */
[----:B------:R-:W-:Y:S01]  /*01a0*/  HFMA2 R26, -RZ, RZ, 0, 5.9604644775390625e-08 ;  /* 0x00000001ff1a7431 */ /* 0x000fe200000001ff */
[----:B-1----:R-:W-:-:S07]  /*01b0*/  MOV R27, UR4 ;  /* 0x00000004001b7c02 */ /* 0x002fce0008000f00 */
.L_x_0:
[----:B------:R-:W2:Y:S02]  /*01c0*/  LDCU.64 UR4, c[0x0][0x8b0] ;  /* 0x00011600ff0477ac */ /* 0x000ea40008000a00 */
[----:B--2---:R-:W-:-:S04]  /*01d0*/  UISETP.NE.U32.AND UP0, UPT, UR4, URZ, UPT ;  /* 0x000000ff0400728c */ /* 0x004fc8000bf05070 */
[----:B------:R-:W-:-:S09]  /*01e0*/  UISETP.NE.AND.EX UP0, UPT, UR5, URZ, UPT, UP0 ;  /* 0x000000ff0500728c */ /* 0x000fd2000bf05300 */
[----:B------:R-:W-:Y:S05]  /*01f0*/  BRA.U UP0, `(.L_x_2) ;  /* 0x0000000100287547 */ /* 0x000fea000b800000 */
[----:B------:R-:W2:Y:S02]  /*0200*/  LDCU.64 UR4, c[0x0][0x8a8] ;  /* 0x00011500ff0477ac */ /* 0x000ea40008000a00 */
[----:B--2---:R-:W-:-:S04]  /*0210*/  UISETP.NE.U32.AND UP0, UPT, UR4, URZ, UPT ;  /* 0x000000ff0400728c */ /* 0x004fc8000bf05070 */
[----:B------:R-:W-:-:S09]  /*0220*/  UISETP.NE.AND.EX UP0, UPT, UR5, URZ, UPT, UP0 ;  /* 0x000000ff0500728c */ /* 0x000fd2000bf05300 */
[----:B------:R-:W-:Y:S05]  /*0230*/  BRA.U !UP0, `(.L_x_3) ;  /* 0x0000000108107547 */ /* 0x000fea000b800000 */
[----:B------:R-:W2:Y:S01]  /*0240*/  LDC.64 R24, c[0x0][0x8a8] ;  /* 0x00022a00ff187b82 */ /* 0x000ea20000000a00 */
[----:B------:R-:W2:Y:S02]  /*0250*/  LDCU.64 UR4, c[0x0][0x358] ;  /* 0x00006b00ff0477ac */ /* 0x000ea40008000a00 */
[----:B--2---:R2:W5:Y:S01]  /*0260*/  LDG.E R24, desc[UR4][R24.64] ;  /* 0x0000000418187981 */ /* 0x004562000c1e1900 */
[----:B------:R-:W-:Y:S05]  /*0270*/  BRA `(.L_x_2) ;  /* 0x0000000000087947 */ /* 0x000fea0003800000 */
.L_x_3:
[----:B------:R-:W2:Y:S02]  /*0280*/  LDCU UR4, c[0x0][0x8a0] ;  /* 0x00011400ff0477ac */ /* 0x000ea40008000800 */
[----:B--2---:R-:W-:Y:S02]  /*0290*/  MOV R24, UR4 ;  /* 0x0000000400187c02 */ /* 0x004fe40008000f00 */
.L_x_2:
[----:B------:R-:W-:Y:S01]  /*02a0*/  IMAD.U32 R3, RZ, RZ, UR20 ;  /* 0x00000014ff037e24 */ /* 0x000fe2000f8e00ff */
[----:B------:R-:W-:Y:S04]  /*02b0*/  BSSY.RECONVERGENT B0, `(.L_x_4) ;  /* 0x000000c000007945 */ /* 0x000fe80003800200 */
[C---:B------:R-:W-:Y:S02]  /*02c0*/  ISETP.NE.OR P2, PT, R3.reuse, 0x1, !P1 ;  /* 0x000000010300780c */ /* 0x040fe40004f45670 */
[----:B------:R-:W-:-:S11]  /*02d0*/  ISETP.NE.OR P0, PT, R3, 0x3, !P1 ;  /* 0x000000030300780c */ /* 0x000fd60004f05670 */
[----:B------:R-:W-:Y:S05]  /*02e0*/  @P2 BRA `(.L_x_5) ;  /* 0x0000000000202947 */ /* 0x000fea0003800000 */
[----:B------:R-:W3:Y:S02]  /*02f0*/  LDCU.64 UR4, c[0x0][0x348] ;  /* 0x00006900ff0477ac */ /* 0x000ee40008000a00 */
[----:B---3--:R-:W-:Y:S02]  /*0300*/  UIADD3 UR6, UP1, UPT, UR4, 0x80, URZ ;  /* 0x0000008004067890 */ /* 0x008fe4000ff3e0ff */
[----:B------:R-:W-:Y:S02]  /*0310*/  UIADD3 UR4, UP0, UPT, UR4, 0x180, URZ ;  /* 0x0000018004047890 */ /* 0x000fe4000ff1e0ff */
[----:B------:R-:W-:Y:S02]  /*0320*/  UIADD3.X UR7, UPT, UPT, URZ, UR5, URZ, UP1, !UPT ;  /* 0x00000005ff077290 */ /* 0x000fe40008ffe4ff */
[----:B------:R-:W-:-:S07]  /*0330*/  UIADD3.X UR5, UPT, UPT, URZ, UR5, URZ, UP0, !UPT ;  /* 0x00000005ff057290 */ /* 0x000fce00087fe4ff */
[----:B------:R3:W-:Y:S02]  /*0340*/  UTMACCTL.PF [UR6] ;  /* 0x00000000060079b9 */ /* 0x0007e40008040000 */
[----:B------:R3:W-:Y:S02]  /*0350*/  UTMACCTL.PF [UR4] ;  /* 0x00000000040079b9 */ /* 0x0007e40008040000 */
[----:B---3--:R-:W-:Y:S01]  /*0360*/  NOP ;  /* 0x0000000000007918 */ /* 0x008fe20000000000 */
.L_x_5:
[----:B------:R-:W-:Y:S05]  /*0370*/  BSYNC.RECONVERGENT B0 ;  /* 0x0000000000007941 */ /* 0x000fea0003800200 */
.L_x_4:
[----:B------:R-:W-:Y:S04]  /*0380*/  BSSY.RECONVERGENT B0, `(.L_x_6) ;  /* 0x000000a000007945 */ /* 0x000fe80003800200 */
        /* <DEDUP_REMOVED lines=9> */
.L_x_7:
[----:B------:R-:W-:Y:S05]  /*0420*/  BSYNC.RECONVERGENT B0 ;  /* 0x0000000000007941 */ /* 0x000fea0003800200 */
.L_x_6:
[----:B------:R-:W3:Y:S01]  /*0430*/  LDCU.64 UR4, c[0x0][0x888] ;  /* 0x00011100ff0477ac */ /* 0x000ee20008000a00 */
[----:B------:R-:W-:Y:S02]  /*0440*/  UISETP.EQ.U32.AND UP2, UPT, UR8, URZ, UPT ;  /* 0x000000ff0800728c */ /* 0x000fe4000bf42070 */
[----:B------:R-:W-:Y:S02]  /*0450*/  UPLOP3.LUT UP4, UPT, UPT, UPT, UPT, 0x80, 0x8 ;  /* 0x000000000008789c */ /* 0x000fe40003f8f070 */
[----:B---3--:R-:W-:-:S04]  /*0460*/  UISETP.NE.U32.AND UP0, UPT, UR4, URZ, UPT ;  /* 0x000000ff0400728c */ /* 0x008fc8000bf05070 */
[----:B------:R-:W-:-:S04]  /*0470*/  UISETP.NE.AND.EX UP1, UPT, UR5, URZ, UPT, UP0 ;  /* 0x000000ff0500728c */ /* 0x000fc8000bf25300 */
[----:B------:R-:W-:-:S04]  /*0480*/  UISETP.EQ.OR.EX UP3, UPT, UR9, URZ, !UP1, UP2 ;  /* 0x000000ff0900728c */ /* 0x000fc8000cf62720 */
[----:B------:R-:W-:-:S06]  /*0490*/  UP2UR UR4, UPR, URZ, 0x8 ;  /* 0x00000008ff047883 */ /* 0x000fcc0008000000 */
[----:B------:R-:W-:Y:S01]  /*04a0*/  MOV R55, UR4 ;  /* 0x0000000400377c02 */ /* 0x000fe20008000f00 */
[----:B------:R-:W-:Y:S06]  /*04b0*/  BRA.U !UP3, `(.L_x_8) ;  /* 0x000000010b207547 */ /* 0x000fec000b800000 */
[----:B------:R-:W-:Y:S01]  /*04c0*/  UISETP.NE.U32.AND UP0, UPT, UR8, URZ, UPT ;  /* 0x000000ff0800728c */ /* 0x000fe2000bf05070 */
[----:B-----5:R-:W-:Y:S01]  /*04d0*/  FSETP.NEU.AND P0, PT, R27, RZ, PT ;  /* 0x000000ff1b00720b */ /* 0x020fe20003f0d000 */
[----:B------:R-:W-:Y:S02]  /*04e0*/  USEL UR4, URZ, 0xffffffff, UP1 ;  /* 0xffffffffff047887 */ /* 0x000fe40008800000 */
[----:B------:R-:W-:-:S10]  /*04f0*/  UISETP.NE.AND.EX UP2, UPT, UR9, URZ, UPT, UP0 ;  /* 0x000000ff0900728c */ /* 0x000fd4000bf45300 */
[----:B------:R-:W-:Y:S01]  /*0500*/  VOTEU.ANY UP0, P0 ;  /* 0x0000000000ff7886 */ /* 0x000fe20000000100 */
[----:B------:R-:W-:-:S04]  /*0510*/  @!UP2 USEL UR4, URZ, 0xffffffff, UP0 ;  /* 0xffffffffff04a887 */ /* 0x000fc80008000000 */
[----:B------:R-:W-:-:S04]  /*0520*/  ULOP3.LUT UR4, UR4, 0x1, URZ, 0xc0, !UPT ;  /* 0x0000000104047892 */ /* 0x000fc8000f8ec0ff */
[----:B------:R-:W-:-:S11]  /*0530*/  UISETP.NE.U32.AND UP4, UPT, UR4, 0x1, UPT ;  /* 0x000000010400788c */ /* 0x000fd6000bf85070 */
.L_x_8:
[----:B------:R-:W3:Y:S01]  /*0540*/  SHFL.IDX PT, R3, R52, RZ, 0x1f ;  /* 0x00001fff34037589 */ /* 0x000ee200000e0000 */
[----:B------:R-:W-:Y:S01]  /*0550*/  R2UR UR4, R2 ;  /* 0x00000000020472ca */ /* 0x000fe200000e0000 */
[----:B------:R-:W-:-:S04]  /*0560*/  UISETP.NE.AND UP0, UPT, UR20, 0x2, UPT ;  /* 0x000000021400788c */ /* 0x000fc8000bf05270 */
[----:B------:R-:W-:-:S08]  /*0570*/  USEL UR47, URZ, 0x1, UP0 ;  /* 0x00000001ff2f7887 */ /* 0x000fd00008000000 */
[----:B------:R-:W-:-:S06]  /*0580*/  UISETP.EQ.AND UP2, UPT, UR4, URZ, !UP0 ;  /* 0x000000ff0400728c */ /* 0x000fcc000c742270 */
[----:B------:R-:W-:Y:S02]  /*0590*/  PLOP3.LUT P4, PT, P1, PT, UP2, 0x80, 0x8 ;  /* 0x000000000008781c */ /* 0x000fe40000f8f028 */
[----:B---3--:R-:W-:-:S13]  /*05a0*/  ISETP.NE.AND P0, PT, R3, RZ, PT ;  /* 0x000000ff0300720c */ /* 0x008fda0003f05270 */
[----:B------:R-:W-:Y:S05]  /*05b0*/  @P0 BRA `(.L_x_9) ;  /* 0x0000000000440947 */ /* 0x000fea0003800000 */
[----:B------:R-:W-:Y:S01]  /*05c0*/  UMOV UR4, 0x400 ;  /* 0x0000040000047882 */ /* 0x000fe20000000000 */
[----:B------:R-:W-:Y:S01]  /*05d0*/  UMOV UR8, 0x1 ;  /* 0x0000000100087882 */ /* 0x000fe20000000000 */
[----:B------:R-:W-:Y:S01]  /*05e0*/  UMOV UR6, 0x4 ;  /* 0x0000000400067882 */ /* 0x000fe20000000000 */
[----:B------:R-:W-:Y:S02]  /*05f0*/  ULEA UR4, UR62, UR4, 0x18 ;  /* 0x000000043e047291 */ /* 0x000fe4000f8ec0ff */
[----:B------:R-:W-:-:S04]  /*0600*/  UIADD3 UR8, UPT, UPT, -UR8, 0x100000, URZ ;  /* 0x0010000008087890 */ /* 0x000fc8000fffe1ff */
[----:B------:R-:W-:Y:S02]  /*0610*/  USHF.L.U32 UR9, UR8, 0xb, URZ ;  /* 0x0000000b08097899 */ /* 0x000fe400080006ff */
[----:B------:R-:W-:Y:S02]  /*0620*/  USHF.L.U32 UR8, UR8, 0x1, URZ ;  /* 0x0000000108087899 */ /* 0x000fe400080006ff */
[----:B------:R-:W-:-:S04]  /*0630*/  UIADD3 UR6, UPT, UPT, -UR6, 0x100000, URZ ;  /* 0x0010000006067890 */ /* 0x000fc8000fffe1ff */
[----:B------:R-:W-:Y:S02]  /*0640*/  USHF.L.U32 UR7, UR6, 0xb, URZ ;  /* 0x0000000b06077899 */ /* 0x000fe400080006ff */
[----:B------:R-:W-:Y:S01]  /*0650*/  USHF.L.U32 UR6, UR6, 0x1, URZ ;  /* 0x0000000106067899 */ /* 0x000fe200080006ff */
[----:B------:R-:W-:Y:S01]  /*0660*/  ELECT P0, URZ, PT ;  /* 0x0000000000ff782f */ /* 0x000fe20003800000 */
[----:B------:R-:W3:Y:S02]  /*0670*/  FENCE.VIEW.ASYNC.S ;  /* 0x00000000000073c6 */ /* 0x000ee40000000000 */
[----:B---3--:R3:W4:Y:S08]  /*0680*/  SYNCS.EXCH.64 URZ, [UR4], UR8 ;  /* 0x0000000804ff75b2 */ /* 0x0087300008000100 */
[----:B------:R3:W1:Y:S01]  /*0690*/  SYNCS.EXCH.64 URZ, [UR4+0x10], UR6 ;  /* 0x0000100604ff75b2 */ /* 0x0006620008000100 */
[----:B------:R3:W1:Y:S01]  /*06a0*/  SYNCS.EXCH.64 URZ, [UR4+0x8], UR8 ;  /* 0x0000080804ff75b2 */ /* 0x0006620008000100 */
[----:B------:R3:W1:Y:S01]  /*06b0*/  SYNCS.EXCH.64 URZ, [UR4+0x18], UR6 ;  /* 0x0000180604ff75b2 */ /* 0x0006620008000100 */
[----:B------:R-:W-:Y:S01]  /*06c0*/  NOP ;  /* 0x0000000000007918 */ /* 0x000fe20000000000 */
.L_x_9:
[----:B------:R-:W2:Y:S01]  /*06d0*/  SHFL.IDX PT, R3, R52, RZ, 0x1f ;  /* 0x00001fff34037589 */ /* 0x000ea200000e0000 */
[----:B------:R-:W-:Y:S01]  /*06e0*/  NOP ;  /* 0x0000000000007918 */ /* 0x000fe20000000000 */
[----:B--2---:R-:W-:-:S13]  /*06f0*/  ISETP.NE.AND P0, PT, R3, 0x1, PT ;  /* 0x000000010300780c */ /* 0x004fda0003f05270 */
[----:B------:R-:W-:Y:S05]  /*0700*/  @P0 BRA `(.L_x_10) ;  /* 0x0000000000540947 */ /* 0x000fea0003800000 */
[----:B---3--:R-:W-:Y:S01]  /*0710*/  UMOV UR4, 0x400 ;  /* 0x0000040000047882 */ /* 0x008fe20000000000 */
        /* <DEDUP_REMOVED lines=10> */
[----:B------:R-:W2:Y:S02]  /*07c0*/  FENCE.VIEW.ASYNC.S ;  /* 0x00000000000073c6 */ /* 0x000ea40000000000 */
[----:B--2---:R2:W3:Y:S08]  /*07d0*/  SYNCS.EXCH.64 URZ, [UR4+0x20], UR8 ;  /* 0x0000200804ff75b2 */ /* 0x0044f00008000100 */
[----:B------:R2:W1:Y:S01]  /*07e0*/  SYNCS.EXCH.64 URZ, [UR4+0x40], UR6 ;  /* 0x0000400604ff75b2 */ /* 0x0004620008000100 */
[----:B------:R2:W1:Y:S01]  /*07f0*/  SYNCS.EXCH.64 URZ, [UR4+0x28], UR8 ;  /* 0x0000280804ff75b2 */ /* 0x0004620008000100 */
[----:B------:R2:W1:Y:S01]  /*0800*/  SYNCS.EXCH.64 URZ, [UR4+0x48], UR6 ;  /* 0x0000480604ff75b2 */ /* 0x0004620008000100 */
[----:B------:R2:W1:Y:S01]  /*0810*/  SYNCS.EXCH.64 URZ, [UR4+0x30], UR8 ;  /* 0x0000300804ff75b2 */ /* 0x0004620008000100 */
[----:B------:R2:W1:Y:S01]  /*0820*/  SYNCS.EXCH.64 URZ, [UR4+0x50], UR6 ;  /* 0x0000500604ff75b2 */ /* 0x0004620008000100 */
[----:B------:R2:W1:Y:S01]  /*0830*/  SYNCS.EXCH.64 URZ, [UR4+0x38], UR8 ;  /* 0x0000380804ff75b2 */ /* 0x0004620008000100 */
[----:B------:R2:W1:Y:S01]  /*0840*/  SYNCS.EXCH.64 URZ, [UR4+0x58], UR6 ;  /* 0x0000580604ff75b2 */ /* 0x0004620008000100 */
[----:B------:R-:W-:Y:S01]  /*0850*/  NOP ;  /* 0x0000000000007918 */ /* 0x000fe20000000000 */
.L_x_10:
[----:B------:R-:W4:Y:S01]  /*0860*/  SHFL.IDX PT, R3, R52, RZ, 0x1f ;  /* 0x00001fff34037589 */ /* 0x000f2200000e0000 */
[----:B------:R-:W-:Y:S01]  /*0870*/  NOP ;  /* 0x0000000000007918 */ /* 0x000fe20000000000 */
[----:B----4-:R-:W-:-:S13]  /*0880*/  ISETP.NE.AND P0, PT, R3, 0x3, PT ;  /* 0x000000030300780c */ /* 0x010fda0003f05270 */
[----:B------:R-:W-:Y:S05]  /*0890*/  @P0 BRA `(.L_x_11) ;  /* 0x00000000002c0947 */ /* 0x000fea0003800000 */
[----:B--23--:R-:W-:Y:S01]  /*08a0*/  UMOV UR6, 0x400 ;  /* 0x0000040000067882 */ /* 0x00cfe20000000000 */
[----:B------:R-:W-:Y:S01]  /*08b0*/  UMOV UR4, 0x20 ;  /* 0x0000002000047882 */ /* 0x000fe20000000000 */
[----:B------:R-:W-:Y:S02]  /*08c0*/  ULEA UR6, UR62, UR6, 0x18 ;  /* 0x000000063e067291 */ /* 0x000fe4000f8ec0ff */
[----:B------:R-:W-:-:S04]  /*08d0*/  UIADD3 UR4, UPT, UPT, -UR4, 0x100000, URZ ;  /* 0x0010000004047890 */ /* 0x000fc8000fffe1ff */
[----:B------:R-:W-:Y:S02]  /*08e0*/  USHF.L.U32 UR5, UR4, 0xb, URZ ;  /* 0x0000000b04057899 */ /* 0x000fe400080006ff */
[----:B------:R-:W-:Y:S01]  /*08f0*/  USHF.L.U32 UR4, UR4, 0x1, URZ ;  /* 0x0000000104047899 */ /* 0x000fe200080006ff */
[----:B------:R-:W-:Y:S01]  /*0900*/  ELECT P0, URZ, PT ;  /* 0x0000000000ff782f */ /* 0x000fe20003800000 */
[----:B------:R-:W2:Y:S10]  /*0910*/  FENCE.VIEW.ASYNC.S ;  /* 0x00000000000073c6 */ /* 0x000eb40000000000 */
[----:B--2---:R4:W2:Y:S01]  /*0920*/  SYNCS.EXCH.64 URZ, [UR6+0x60], UR4 ;  /* 0x0000600406ff75b2 */ /* 0x0048a20008000100 */
[----:B------:R4:W3:Y:S02]  /*0930*/  SYNCS.EXCH.64 URZ, [UR6+0x68], UR4 ;  /* 0x0000680406ff75b2 */ /* 0x0008e40008000100 */
[----:B----4-:R-:W-:Y:S01]  /*0940*/  NOP ;  /* 0x0000000000007918 */ /* 0x010fe20000000000 */
.L_x_11:
[----:B------:R-:W4:Y:S01]  /*0950*/  SHFL.IDX PT, R3, R52, RZ, 0x1f ;  /* 0x00001fff34037589 */ /* 0x000f2200000e0000 */
[----:B------:R-:W-:Y:S01]  /*0960*/  NOP ;  /* 0x0000000000007918 */ /* 0x000fe20000000000 */
[----:B----4-:R-:W-:-:S13]  /*0970*/  ISETP.NE.AND P0, PT, R3, 0x4, PT ;  /* 0x000000040300780c */ /* 0x010fda0003f05270 */
[----:B------:R-:W-:Y:S05]  /*0980*/  @P0 BRA `(.L_x_12) ;  /* 0x0000000000480947 */ /* 0x000fea0003800000 */
[----:B--23--:R-:W-:Y:S01]  /*0990*/  UMOV UR4, 0x720 ;  /* 0x0000072000047882 */ /* 0x00cfe20000000000 */
[----:B------:R-:W-:Y:S01]  /*09a0*/  UMOV UR6, 0x400 ;  /* 0x0000040000067882 */ /* 0x000fe20000000000 */
[----:B------:R-:W-:Y:S01]  /*09b0*/  USEL UR4, UR4, 0x620, UP4 ;  /* 0x0000062004047887 */ /* 0x000fe2000a000000 */
        /* <DEDUP_REMOVED lines=10> */
[----:B--2---:R4:W2:Y:S08]  /*0a60*/  SYNCS.EXCH.64 URZ, [UR6+0x70], UR8 ;  /* 0x0000700806ff75b2 */ /* 0x0048b00008000100 */
[----:B------:R4:W3:Y:S01]  /*0a70*/  SYNCS.EXCH.64 URZ, [UR6+0x80], UR4 ;  /* 0x0000800406ff75b2 */ /* 0x0008e20008000100 */
[----:B------:R4:W1:Y:S01]  /*0a80*/  SYNCS.EXCH.64 URZ, [UR6+0x78], UR8 ;  /* 0x0000780806ff75b2 */ /* 0x0008620008000100 */
[----:B------:R4:W1:Y:S02]  /*0a90*/  SYNCS.EXCH.64 URZ, [UR6+0x88], UR4 ;  /* 0x0000880406ff75b2 */ /* 0x0008640008000100 */
[----:B----4-:R-:W-:Y:S01]  /*0aa0*/  NOP ;  /* 0x0000000000007918 */ /* 0x010fe20000000000 */
.L_x_12:
[----:B------:R-:W4:Y:S01]  /*0ab0*/  SHFL.IDX PT, R3, R52, RZ, 0x1f ;  /* 0x00001fff34037589 */ /* 0x000f2200000e0000 */
[----:B------:R-:W-:Y:S01]  /*0ac0*/  NOP ;  /* 0x0000000000007918 */ /* 0x000fe20000000000 */
[----:B----4-:R-:W-:-:S13]  /*0ad0*/  ISETP.NE.AND P0, PT, R3, 0x5, PT ;  /* 0x000000050300780c */ /* 0x010fda0003f05270 */
[----:B------:R-:W-:Y:S05]  /*0ae0*/  @P0 BRA `(.L_x_13) ;  /* 0x0000000000540947 */ /* 0x000fea0003800000 */
[----:B--23--:R-:W-:Y:S01]  /*0af0*/  UMOV UR4, 0x400 ;  /* 0x0000040000047882 */ /* 0x00cfe20000000000 */
        /* <DEDUP_REMOVED lines=14> */
[----:B------:R4:W1:Y:S01]  /*0be0*/  SYNCS.EXCH.64 URZ, [UR4+0xb8], UR8 ;  /* 0x0000b80804ff75b2 */ /* 0x0008620008000100 */
[----:B------:R4:W1:Y:S01]  /*0bf0*/  SYNCS.EXCH.64 URZ, [UR4+0xa0], UR6 ;  /* 0x0000a00604ff75b2 */ /* 0x0008620008000100 */
[----:B------:R4:W1:Y:S01]  /*0c00*/  SYNCS.EXCH.64 URZ, [UR4+0xc0], UR8 ;  /* 0x0000c00804ff75b2 */ /* 0x0008620008000100 */
[----:B------:R4:W1:Y:S01]  /*0c10*/  SYNCS.EXCH.64 URZ, [UR4+0xa8], UR6 ;  /* 0x0000a80604ff75b2 */ /* 0x0008620008000100 */
[----:B------:R4:W1:Y:S02]  /*0c20*/  SYNCS.EXCH.64 URZ, [UR4+0xc8], UR8 ;  /* 0x0000c80804ff75b2 */ /* 0x0008640008000100 */
[----:B----4-:R-:W-:Y:S01]  /*0c30*/  NOP ;  /* 0x0000000000007918 */ /* 0x010fe20000000000 */
.L_x_13:
[----:B------:R-:W4:Y:S01]  /*0c40*/  SHFL.IDX PT, R3, R52, RZ, 0x1f ;  /* 0x00001fff34037589 */ /* 0x000f2200000e0000 */
[----:B------:R-:W-:Y:S01]  /*0c50*/  ISETP.NE.OR P1, PT, RZ, UR20, !P1 ;  /* 0x00000014ff007c0c */ /* 0x000fe2000cf25670 */
        /* <DEDUP_REMOVED lines=12> */
[----:B------:R4:W3:Y:S01]  /*0d20*/  SYNCS.EXCH.64 URZ, [UR4+0xe0], UR6 ;  /* 0x0000e00604ff75b2 */ /* 0x0008e20008000100 */
[----:B------:R4:W1:Y:S01]  /*0d30*/  SYNCS.EXCH.64 URZ, [UR4+0xd8], UR6 ;  /* 0x0000d80604ff75b2 */ /* 0x0008620008000100 */
[----:B------:R4:W1:Y:S02]  /*0d40*/  SYNCS.EXCH.64 URZ, [UR4+0xe8], UR6 ;  /* 0x0000e80604ff75b2 */ /* 0x0008640008000100 */
[----:B----4-:R-:W-:Y:S01]  /*0d50*/  NOP ;  /* 0x0000000000007918 */ /* 0x010fe20000000000 */
.L_x_14:
[----:B------:R-:W-:Y:S01]  /*0d60*/  VOTEU.ALL UP0, P1 ;  /* 0x0000000000ff7886 */ /* 0x000fe20000800000 */
[----:B--23--:R-:W-:Y:S01]  /*0d70*/  UMOV UR4, 0x20 ;  /* 0x0000002000047882 */ /* 0x00cfe20000000000 */
[----:B------:R-:W2:Y:S01]  /*0d80*/  LDCU UR7, c[0x0][0x36c] ;  /* 0x00006d80ff0777ac */ /* 0x000ea20008000800 */
[----:B------:R-:W-:Y:S01]  /*0d90*/  NOP ;  /* 0x0000000000007918 */ /* 0x000fe20000000000 */
[----:B-1----:R-:W-:Y:S01]  /*0da0*/  LOP3.LUT R5, R65, 0x1f, RZ, 0xc0, !PT ;  /* 0x0000001f41057812 */ /* 0x002fe200078ec0ff */
[----:B------:R-:W-:Y:S01]  /*0db0*/  @!UP0 UMOV UR6, 0x400 ;  /* 0x0000040000068882 */ /* 0x000fe20000000000 */
[----:B------:R-:W-:-:S04]  /*0dc0*/  @!UP0 UIADD3 UR4, UPT, UPT, -UR4, 0x100000, URZ ;  /* 0x0010000004048890 */ /* 0x000fc8000fffe1ff */
[----:B------:R-:W-:Y:S02]  /*0dd0*/  @!UP0 USHF.L.U32 UR5, UR4, 0xb, URZ ;  /* 0x0000000b04058899 */ /* 0x000fe400080006ff */
[----:B------:R-:W-:Y:S02]  /*0de0*/  @!UP0 USHF.L.U32 UR4, UR4, 0x1, URZ ;  /* 0x0000000104048899 */ /* 0x000fe400080006ff */
[----:B------:R-:W-:Y:S01]  /*0df0*/  @!UP0 ULEA UR6, UR62, UR6, 0x18 ;  /* 0x000000063e068291 */ /* 0x000fe2000f8ec0ff */
[----:B------:R-:W-:Y:S01]  /*0e00*/  VOTEU.ALL UP0, P1 ;  /* 0x0000000000ff7886 */ /* 0x000fe20000800000 */
[----:B------:R-:W-:Y:S02]  /*0e10*/  UISETP.NE.AND UP5, UPT, UR20, URZ, UPT ;  /* 0x000000ff1400728c */ /* 0x000fe4000bfa5270 */
[----:B--2---:R-:W-:Y:S01]  /*0e20*/  UISETP.EQ.U32.AND UP6, UPT, UR7, 0x1, UPT ;  /* 0x000000010700788c */ /* 0x004fe2000bfc2070 */
[----:B------:R-:W1:Y:S07]  /*0e30*/  FENCE.VIEW.ASYNC.S ;  /* 0x00000000000073c6 */ /* 0x000e6e0000000000 */
[----:B-1----:R1:W2:Y:S01]  /*0e40*/  @!UP0 SYNCS.EXCH.64 URZ, [UR6+0xf0], UR4 ;  /* 0x0000f00406ff85b2 */ /* 0x0022a20008000100 */
[----:B------:R-:W-:Y:S05]  /*0e50*/  BRA.U !UP6, `(.L_x_15) ;  /* 0x000000010e087547 */ /* 0x000fea000b800000 */
[----:B--2---:R-:W-:Y:S01]  /*0e60*/  UCGABAR_ARV ;  /* 0x00000000000079c7 */ /* 0x004fe20008000000 */
[----:B------:R-:W-:Y:S05]  /*0e70*/  BRA `(.L_x_16) ;  /* 0x0000000000047947 */ /* 0x000fea0003800000 */
.L_x_15:
[----:B--2---:R-:W-:Y:S01]  /*0e80*/  NOP ;  /* 0x0000000000007918 */ /* 0x004fe20000000000 */
.L_x_16:
[----:B------:R-:W2:Y:S01]  /*0e90*/  S2UR UR23, SR_CTAID.X ;  /* 0x00000000001779c3 */ /* 0x000ea20000002500 */
[----:B------:R-:W-:-:S05]  /*0ea0*/  CS2R.32 R54, SR_CgaSize ;  /* 0x0000000000367805 */ /* 0x000fca0000008a00 */
[----:B------:R-:W-:-:S05]  /*0eb0*/  IMAD R54, R54, -0xa0, RZ ;  /* 0xffffff6036367824 */ /* 0x000fca00078e02ff */
[----:B-1----:R-:W-:-:S14]  /*0ec0*/  R2UR UR5, R54 ;  /* 0x00000000360572ca */ /* 0x002fdc00000e0000 */
[----:B------:R-:W1:Y:S01]  /*0ed0*/  LDCU UR5, c[0x0][UR5+0x2b0] ;  /* 0x00005600050577ac */ /* 0x000e620008000800 */
[----:B------:R-:W-:Y:S02]  /*0ee0*/  R2UR UR9, R2 ;  /* 0x00000000020972ca */ /* 0x000fe400000e0000 */
[----:B------:R-:W-:-:S05]  /*0ef0*/  CS2R.32 R54, SR_CgaSize ;  /* 0x0000000000367805 */ /* 0x000fca0000008a00 */
[----:B------:R-:W-:-:S05]  /*0f00*/  IMAD R54, R54, -0xa0, RZ ;  /* 0xffffff6036367824 */ /* 0x000fca00078e02ff */
[----:B------:R-:W-:-:S14]  /*0f10*/  R2UR UR4, R54 ;  /* 0x00000000360472ca */ /* 0x000fdc00000e0000 */
[----:B------:R-:W3:Y:S01]  /*0f20*/  LDCU UR4, c[0x0][UR4+0x2b4] ;  /* 0x00005680040477ac */ /* 0x000ee20008000800 */
[----:B------:R-:W4:Y:S01]  /*0f30*/  S2UR UR28, SR_CTAID.Y ;  /* 0x00000000001c79c3 */ /* 0x000f220000002600 */
[----:B------:R-:W-:-:S05]  /*0f40*/  CS2R.32 R54, SR_CgaSize ;  /* 0x0000000000367805 */ /* 0x000fca0000008a00 */
[----:B------:R-:W-:-:S05]  /*0f50*/  IMAD R54, R54, -0xa0, RZ ;  /* 0xffffff6036367824 */ /* 0x000fca00078e02ff */
[----:B------:R-:W-:-:S14]  /*0f60*/  R2UR UR7, R54 ;  /* 0x00000000360772ca */ /* 0x000fdc00000e0000 */
[----:B------:R-:W3:Y:S01]  /*0f70*/  LDCU UR7, c[0x0][UR7+0x2a0] ;  /* 0x00005400070777ac */ /* 0x000ee20008000800 */
[----:B------:R-:W-:-:S05]  /*0f80*/  CS2R.32 R54, SR_CgaSize ;  /* 0x0000000000367805 */ /* 0x000fca0000008a00 */
[----:B------:R-:W-:-:S05]  /*0f90*/  IMAD R54, R54, -0xa0, RZ ;  /* 0xffffff6036367824 */ /* 0x000fca00078e02ff */
[----:B------:R-:W-:-:S14]  /*0fa0*/  R2UR UR8, R54 ;  /* 0x00000000360872ca */ /* 0x000fdc00000e0000 */
[----:B------:R-:W3:Y:S01]  /*0fb0*/  LDCU UR8, c[0x0][UR8+0x2a4] ;  /* 0x00005480080877ac */ /* 0x000ee20008000800 */
[----:B------:R-:W-:Y:S01]  /*0fc0*/  UISETP.GT.U32.AND UP0, UPT, UR9, 0xffff, UPT ;  /* 0x0000ffff0900788c */ /* 0x000fe2000bf04070 */
[----:B------:R-:W3:Y:S01]  /*0fd0*/  LDCU UR21, c[0x0][0xb24] ;  /* 0x00016480ff1577ac */ /* 0x000ee20008000800 */
[----:B------:R-:W3:Y:S01]  /*0fe0*/  LDCU UR39, c[0x0][0xb24] ;  /* 0x00016480ff2777ac */ /* 0x000ee20008000800 */
[----:B--2---:R-:W-:Y:S01]  /*0ff0*/  I2FP.F32.U32 R4, UR23 ;  /* 0x0000001700047c45 */ /* 0x004fe20008201000 */
[----:B------:R-:W2:Y:S04]  /*1000*/  LDCU UR25, c[0x0][0xb30] ;  /* 0x00016600ff1977ac */ /* 0x000ea80008000800 */
[----:B-1----:R-:W-:Y:S01]  /*1010*/  FMUL R4, R4, UR5 ;  /* 0x0000000504047c20 */ /* 0x002fe20008400000 */
[----:B------:R-:W-:Y:S01]  /*1020*/  USEL UR5, UR9, 0xffff, !UP0 ;  /* 0x0000ffff09057887 */ /* 0x000fe2000c000000 */
[----:B----4-:R-:W-:Y:S01]  /*1030*/  I2FP.F32.U32 R3, UR28 ;  /* 0x0000001c00037c45 */ /* 0x010fe20008201000 */
[----:B------:R-:W-:-:S03]  /*1040*/  USHF.L.U32 UR31, UR62, 0x8, URZ ;  /* 0x000000083e1f7899 */ /* 0x000fc600080006ff */
[----:B------:R-:W1:Y:S01]  /*1050*/  F2I.U32.TRUNC.NTZ R4, R4 ;  /* 0x0000000400047305 */ /* 0x000e62000020f000 */
[----:B------:R-:W-:Y:S01]  /*1060*/  ULOP3.LUT UR30, UR5, 0xffff, URZ, 0xc0, !UPT ;  /* 0x0000ffff051e7892 */ /* 0x000fe2000f8ec0ff */
[----:B---3--:R-:W-:-:S06]  /*1070*/  FMUL R3, R3, UR4 ;  /* 0x0000000403037c20 */ /* 0x008fcc0008400000 */
[----:B------:R-:W3:Y:S01]  /*1080*/  F2I.U32.TRUNC.NTZ R3, R3 ;  /* 0x0000000300037305 */ /* 0x000ee2000020f000 */
[----:B-1----:R-:W-:Y:S02]  /*1090*/  R2UR UR4, R4 ;  /* 0x00000000040472ca */ /* 0x002fe400000e0000 */
[----:B------:R-:W-:Y:S02]  /*10a0*/  PRMT R4, RZ, 0x7610, R4 ;  /* 0x00007610ff047816 */ /* 0x000fe40000000004 */
[----:B---3--:R-:W-:Y:S02]  /*10b0*/  R2UR UR6, R3 ;  /* 0x00000000030672ca */ /* 0x008fe400000e0000 */
[----:B------:R-:W-:-:S07]  /*10c0*/  PRMT R3, RZ, 0x7610, R3 ;  /* 0x00007610ff037816 */ /* 0x000fce0000000003 */
[----:B------:R-:W-:-:S04]  /*10d0*/  UIADD3 UR5, UPT, UPT, -UR4, URZ, URZ ;  /* 0x000000ff04057290 */ /* 0x000fc8000fffe1ff */
[----:B------:R-:W-:Y:S02]  /*10e0*/  UIMAD UR5, UR7, UR5, UR23 ;  /* 0x00000005070572a4 */ /* 0x000fe4000f8e0217 */
[----:B------:R-:W-:-:S04]  /*10f0*/  UIADD3 UR4, UPT, UPT, -UR6, URZ, URZ ;  /* 0x000000ff06047290 */ /* 0x000fc8000fffe1ff */
[----:B------:R-:W-:Y:S01]  /*1100*/  IMAD.U32 R54, RZ, RZ, UR5 ;  /* 0x00000005ff367e24 */ /* 0x000fe2000f8e00ff */
[----:B------:R-:W-:-:S06]  /*1110*/  UIMAD UR4, UR8, UR4, UR28 ;  /* 0x00000004080472a4 */ /* 0x000fcc000f8e021c */
[----:B------:R-:W-:Y:S01]  /*1120*/  IMAD.U32 R53, RZ, RZ, UR4 ;  /* 0x00000004ff357e24 */ /* 0x000fe2000f8e00ff */
[----:B--2---:R-:W-:Y:S06]  /*1130*/  BRA.U UP5, `(.L_x_17) ;  /* 0x00000001056c7547 */ /* 0x004fec000b800000 */
[----:B------:R-:W-:Y:S02]  /*1140*/  R2UR UR4, R53 ;  /* 0x00000000350472ca */ /* 0x000fe400000e0000 */
[----:B------:R-:W-:-:S11]  /*1150*/  R2UR UR10, R54 ;  /* 0x00000000360a72ca */ /* 0x000fd600000e0000 */
[----:B------:R-:W-:Y:S02]  /*1160*/  UISETP.NE.AND UP0, UPT, UR4, URZ, UPT ;  /* 0x000000ff0400728c */ /* 0x000fe4000bf05270 */
[----:B------:R-:W-:Y:S02]  /*1170*/  ULOP3.LUT UR4, UR10, 0x2, URZ, 0x3c, !UPT ;  /* 0x000000020a047892 */ /* 0x000fe4000f8e3cff */
[----:B------:R-:W-:Y:S02]  /*1180*/  UISETP.GT.U32.AND UP2, UPT, UR10, 0x1, UP0 ;  /* 0x000000010a00788c */ /* 0x000fe40008744070 */
[----:B------:R-:W-:Y:S02]  /*1190*/  ULOP3.LUT UR5, UR10, 0x4, URZ, 0x3c, !UPT ;  /* 0x000000040a057892 */ /* 0x000fe4000f8e3cff */
[----:B------:R-:W-:Y:S02]  /*11a0*/  USEL UR8, URZ, 0x1, UP2 ;  /* 0x00000001ff087887 */ /* 0x000fe40009000000 */
[----:B------:R-:W-:-:S02]  /*11b0*/  USEL UR7, URZ, 0x2, UP2 ;  /* 0x00000002ff077887 */ /* 0x000fc40009000000 */
[----:B------:R-:W-:Y:S02]  /*11c0*/  UISETP.GT.U32.AND UP2, UPT, UR4, 0x1, UP0 ;  /* 0x000000010400788c */ /* 0x000fe40008744070 */
[----:B------:R-:W-:Y:S02]  /*11d0*/  ULOP3.LUT UR4, UR10, 0x6, URZ, 0x3c, !UPT ;  /* 0x000000060a047892 */ /* 0x000fe4000f8e3cff */
[----:B------:R-:W-:Y:S02]  /*11e0*/  USEL UR6, URZ, 0x4, UP2 ;  /* 0x00000004ff067887 */ /* 0x000fe40009000000 */
[----:B------:R-:W-:Y:S02]  /*11f0*/  USEL UR9, URZ, 0x8, UP2 ;  /* 0x00000008ff097887 */ /* 0x000fe40009000000 */
[----:B------:R-:W-:Y:S02]  /*1200*/  UISETP.GT.U32.AND UP2, UPT, UR5, 0x1, UP0 ;  /* 0x000000010500788c */ /* 0x000fe40008744070 */
[----:B------:R-:W-:-:S02]  /*1210*/  UISETP.GT.U32.AND UP0, UPT, UR4, 0x1, UP0 ;  /* 0x000000010400788c */ /* 0x000fc40008704070 */
[----:B------:R-:W-:Y:S02]  /*1220*/  USEL UR4, URZ, 0x10, UP2 ;  /* 0x00000010ff047887 */ /* 0x000fe40009000000 */
[----:B------:R-:W-:Y:S02]  /*1230*/  UIADD3 UR5, UPT, UPT, UR6, UR7, UR8 ;  /* 0x0000000706057290 */ /* 0x000fe4000fffe008 */
[----:B------:R-:W-:Y:S02]  /*1240*/  USEL UR7, URZ, 0x40, UP0 ;  /* 0x00000040ff077887 */ /* 0x000fe40008000000 */
[----:B------:R-:W-:Y:S02]  /*1250*/  USEL UR8, URZ, 0x20, UP2 ;  /* 0x00000020ff087887 */ /* 0x000fe40009000000 */
[----:B------:R-:W-:Y:S02]  /*1260*/  UIADD3 UR5, UPT, UPT, UR4, UR5, UR9 ;  /* 0x0000000504057290 */ /* 0x000fe4000fffe009 */
[----:B------:R-:W-:-:S02]  /*1270*/  ULOP3.LUT UR4, UR10, 0xfffffffe, URZ, 0xc0, !UPT ;  /* 0xfffffffe0a047892 */ /* 0x000fc4000f8ec0ff */
[----:B------:R-:W-:Y:S02]  /*1280*/  USEL UR6, URZ, 0x80, UP0 ;  /* 0x00000080ff067887 */ /* 0x000fe40008000000 */
[----:B------:R-:W-:-:S03]  /*1290*/  UIADD3 UR5, UPT, UPT, UR7, UR5, UR8 ;  /* 0x0000000507057290 */ /* 0x000fc6000fffe008 */
[----:B------:R-:W-:Y:S01]  /*12a0*/  UMOV UR7, 0x3 ;  /* 0x0000000300077882 */ /* 0x000fe20000000000 */
[----:B------:R-:W-:Y:S02]  /*12b0*/  UIADD3 UR5, UPT, UPT, UR5, UR6, URZ ;  /* 0x0000000605057290 */ /* 0x000fe4000fffe0ff */
[----:B------:R-:W-:-:S04]  /*12c0*/  USHF.L.U32 UR4, UR7, UR4, URZ ;  /* 0x0000000407047299 */ /* 0x000fc800080006ff */
[----:B------:R-:W-:Y:S02]  /*12d0*/  IMAD.U32 R4, RZ, RZ, UR5 ;  /* 0x00000005ff047e24 */ /* 0x000fe4000f8e00ff */
[----:B------:R-:W-:-:S07]  /*12e0*/  IMAD.U32 R3, RZ, RZ, UR4 ;  /* 0x00000004ff037e24 */ /* 0x000fce000f8e00ff */
.L_x_17:
[----:B------:R-:W1:Y:S01]  /*12f0*/  S2UR UR60, SR_CTAID.Z ;  /* 0x00000000003c79c3 */ /* 0x000e620000002700 */
[----:B------:R-:W-:Y:S01]  /*1300*/  UISETP.GE.AND UP0, UPT, UR21, 0x1, UPT ;  /* 0x000000011500788c */ /* 0x000fe2000bf06270 */
[----:B------:R-:W-:Y:S01]  /*1310*/  UMOV UR26, 0x55 ;  /* 0x00000055001a7882 */ /* 0x000fe20000000000 */
[----:B------:R-:W-:-:S07]  /*1320*/  UMOV UR24, UR23 ;  /* 0x0000001700187c82 */ /* 0x000fce0008000000 */
[----:B------:R-:W-:Y:S05]  /*1330*/  BRA.U !UP0, `(.L_x_18) ;  /* 0x0000000108d47547 */ /* 0x000fea000b800000 */
[----:B------:R-:W2:Y:S01]  /*1340*/  LDCU.128 UR16, c[0x0][0xb10] ;  /* 0x00016200ff1077ac */ /* 0x000ea20008000c00 */
[----:B------:R-:W3:Y:S01]  /*1350*/  LDCU UR6, c[0x0][0x370] ;  /* 0x00006e00ff0677ac */ /* 0x000ee20008000800 */
[----:B------:R-:W4:Y:S01]  /*1360*/  LDCU UR7, c[0x0][0x374] ;  /* 0x00006e80ff0777ac */ /* 0x000f220008000800 */
[----:B------:R-:W1:Y:S01]  /*1370*/  LDCU UR22, c[0x0][0xb0c] ;  /* 0x00016180ff1677ac */ /* 0x000e620008000800 */
[----:B------:R-:W1:Y:S01]  /*1380*/  LDCU UR24, c[0x0][0xb20] ;  /* 0x00016400ff1877ac */ /* 0x000e620008000800 */
[----:B------:R-:W1:Y:S01]  /*1390*/  LDCU.64 UR8, c[0x0][0xb28] ;  /* 0x00016500ff0877ac */ /* 0x000e620008000a00 */
[----:B--2---:R-:W-:Y:S02]  /*13a0*/  UISETP.NE.AND UP3, UPT, UR18, 0x1, UPT ;  /* 0x000000011200788c */ /* 0x004fe4000bf65270 */
[----:B----4-:R-:W-:Y:S02]  /*13b0*/  UIMAD.WIDE.U32 UR10, UR7, UR19, URZ ;  /* 0x00000013070a72a5 */ /* 0x010fe4000f8e00ff */
[----:B---3--:R-:W-:-:S02]  /*13c0*/  UIMAD.WIDE.U32 UR12, UR6, UR16, URZ ;  /* 0x00000010060c72a5 */ /* 0x008fc4000f8e00ff */
[----:B-1----:R-:W-:Y:S02]  /*13d0*/  UISETP.NE.AND UP0, UPT, UR22, 0x1, UPT ;  /* 0x000000011600788c */ /* 0x002fe4000bf05270 */
[----:B------:R-:W-:Y:S01]  /*13e0*/  UIMAD.WIDE.U32 UR4, UR23, UR16, URZ ;  /* 0x00000010170472a5 */ /* 0x000fe2000f8e00ff */
[----:B------:R-:W-:Y:S02]  /*13f0*/  UMOV UR10, UR11 ;  /* 0x0000000b000a7c82 */ /* 0x000fe40008000000 */
[----:B------:R-:W-:Y:S01]  /*1400*/  UMOV UR12, UR13 ;  /* 0x0000000d000c7c82 */ /* 0x000fe20008000000 */
[----:B------:R-:W-:Y:S02]  /*1410*/  @UP3 USHF.R.U32.HI UR7, URZ, UR24, UR10 ;  /* 0x00000018ff073299 */ /* 0x000fe4000801160a */
[----:B------:R-:W-:Y:S01]  /*1420*/  UISETP.NE.AND UP2, UPT, UR21, 0x1, UPT ;  /* 0x000000011500788c */ /* 0x000fe2000bf45270 */
[----:B------:R-:W-:Y:S02]  /*1430*/  UMOV UR4, UR5 ;  /* 0x0000000500047c82 */ /* 0x000fe40008000000 */
[----:B------:R-:W-:-:S02]  /*1440*/  @UP0 USHF.R.U32.HI UR6, URZ, UR17, UR12 ;  /* 0x00000011ff060299 */ /* 0x000fc4000801160c */
[----:B------:R-:W-:Y:S02]  /*1450*/  USHF.R.U32.HI UR4, URZ, UR17, UR4 ;  /* 0x00000011ff047299 */ /* 0x000fe40008011604 */
[----:B------:R-:W-:Y:S02]  /*1460*/  UIMAD.WIDE.U32 UR12, UR28, UR19, URZ ;  /* 0x000000131c0c72a5 */ /* 0x000fe4000f8e00ff */
[----:B------:R-:W-:Y:S02]  /*1470*/  UIMAD.WIDE.U32 UR10, UR7, UR8, URZ ;  /* 0x00000008070a72a5 */ /* 0x000fe4000f8e00ff */
[----:B------:R-:W-:Y:S02]  /*1480*/  UIMAD.WIDE.U32 UR14, UR6, UR8, URZ ;  /* 0x00000008060e72a5 */ /* 0x000fe4000f8e00ff */
[----:B------:R-:W-:-:S03]  /*1490*/  USEL UR5, UR23, UR4, !UP0 ;  /* 0x0000000417057287 */ /* 0x000fc6000c000000 */
[----:B------:R-:W-:Y:S01]  /*14a0*/  UMOV UR4, UR13 ;  /* 0x0000000d00047c82 */ /* 0x000fe20008000000 */
[----:B------:R-:W-:Y:S01]  /*14b0*/  UMOV UR10, UR11 ;  /* 0x0000000b000a7c82 */ /* 0x000fe20008000000 */
[----:B------:R-:W-:Y:S02]  /*14c0*/  USHF.R.U32.HI UR4, URZ, UR24, UR4 ;  /* 0x00000018ff047299 */ /* 0x000fe40008011604 */
[----:B------:R-:W-:Y:S01]  /*14d0*/  @UP2 USHF.R.U32.HI UR7, URZ, UR9, UR10 ;  /* 0x00000009ff072299 */ /* 0x000fe2000801160a */
[----:B------:R-:W-:Y:S01]  /*14e0*/  UMOV UR14, UR15 ;  /* 0x0000000f000e7c82 */ /* 0x000fe20008000000 */
[----:B------:R-:W-:Y:S02]  /*14f0*/  USEL UR4, UR28, UR4, !UP3 ;  /* 0x000000041c047287 */ /* 0x000fe4000d800000 */
[----:B------:R-:W-:Y:S02]  /*1500*/  @UP2 USHF.R.U32.HI UR6, URZ, UR9, UR14 ;  /* 0x00000009ff062299 */ /* 0x000fe4000801160e */
[----:B------:R-:W-:-:S02]  /*1510*/  UIMAD UR7, UR7, UR21, URZ ;  /* 0x00000015070772a4 */ /* 0x000fc4000f8e02ff */
[----:B------:R-:W-:Y:S02]  /*1520*/  UIMAD UR12, UR6, UR21, URZ ;  /* 0x00000015060c72a4 */ /* 0x000fe4000f8e02ff */
[----:B------:R-:W-:Y:S02]  /*1530*/  UISETP.GE.AND UP0, UPT, UR4, UR7, UPT ;  /* 0x000000070400728c */ /* 0x000fe4000bf06270 */
[----:B------:R-:W-:Y:S02]  /*1540*/  UIMAD.WIDE.U32 UR10, UR4, UR8, URZ ;  /* 0x00000008040a72a5 */ /* 0x000fe4000f8e00ff */
[----:B------:R-:W-:Y:S02]  /*1550*/  UISETP.GE.OR UP0, UPT, UR5, UR12, UP0 ;  /* 0x0000000c0500728c */ /* 0x000fe40008706670 */
[----:B------:R-:W-:Y:S02]  /*1560*/  UIMAD.WIDE.U32 UR12, UR5, UR8, URZ ;  /* 0x00000008050c72a5 */ /* 0x000fe4000f8e00ff */
[----:B------:R-:W-:Y:S01]  /*1570*/  UIADD3 UR10, UPT, UPT, -UR4, URZ, URZ ;  /* 0x000000ff040a7290 */ /* 0x000fe2000fffe1ff */
[----:B------:R-:W-:Y:S01]  /*1580*/  UMOV UR8, UR11 ;  /* 0x0000000b00087c82 */ /* 0x000fe20008000000 */
[----:B------:R-:W-:-:S02]  /*1590*/  UIADD3 UR24, UPT, UPT, -UR5, URZ, URZ ;  /* 0x000000ff05187290 */ /* 0x000fc4000fffe1ff */
[----:B------:R-:W-:-:S03]  /*15a0*/  USHF.R.U32.HI UR8, URZ, UR9, UR8 ;  /* 0x00000009ff087299 */ /* 0x000fc60008011608 */
[----:B------:R-:W-:Y:S01]  /*15b0*/  @!UP0 UMOV UR7, UR13 ;  /* 0x0000000d00078c82 */ /* 0x000fe20008000000 */
[----:B------:R-:W-:Y:S02]  /*15c0*/  UIMAD UR28, UR18, UR10, UR28 ;  /* 0x0000000a121c72a4 */ /* 0x000fe4000f8e021c */
[----:B------:R-:W-:Y:S02]  /*15d0*/  USEL UR8, UR4, UR8, !UP2 ;  /* 0x0000000804087287 */ /* 0x000fe4000d000000 */
[----:B------:R-:W-:Y:S02]  /*15e0*/  @!UP0 USHF.R.U32.HI UR7, URZ, UR9, UR7 ;  /* 0x00000009ff078299 */ /* 0x000fe40008011607 */
[----:B------:R-:W-:Y:S02]  /*15f0*/  UIADD3 UR9, UPT, UPT, -UR8, URZ, URZ ;  /* 0x000000ff08097290 */ /* 0x000fe4000fffe1ff */
[----:B------:R-:W-:Y:S02]  /*1600*/  @!UP0 USEL UR7, UR5, UR7, !UP2 ;  /* 0x0000000705078287 */ /* 0x000fe4000d000000 */
[----:B------:R-:W-:-:S02]  /*1610*/  UIMAD UR9, UR21, UR9, UR4 ;  /* 0x00000009150972a4 */ /* 0x000fc4000f8e0204 */
[----:B------:R-:W-:Y:S02]  /*1620*/  @!UP0 UIADD3 UR8, UPT, UPT, UR8, -UR7, URZ ;  /* 0x8000000708088290 */ /* 0x000fe4000fffe0ff */
[----:B------:R-:W-:Y:S02]  /*1630*/  @!UP0 UIMAD UR6, UR9, UR6, UR7 ;  /* 0x00000006090682a4 */ /* 0x000fe4000f8e0207 */
[----:B------:R-:W-:Y:S02]  /*1640*/  @!UP0 UIMAD UR4, UR8, UR21, UR5 ;  /* 0x00000015080482a4 */ /* 0x000fe4000f8e0205 */
[----:B------:R-:W-:Y:S02]  /*1650*/  UIMAD UR24, UR22, UR24, UR23 ;  /* 0x00000018161872a4 */ /* 0x000fe4000f8e0217 */
[----:B------:R-:W-:Y:S01]  /*1660*/  UIMAD UR28, UR4, UR18, UR28 ;  /* 0x00000012041c72a4 */ /* 0x000fe2000f8e021c */
[----:B------:R-:W-:Y:S02]  /*1670*/  @!UP0 UMOV UR5, UR6 ;  /* 0x0000000600058c82 */ /* 0x000fe40008000000 */
[----:B------:R-:W-:-:S12]  /*1680*/  UIMAD UR24, UR5, UR22, UR24 ;  /* 0x00000016051872a4 */ /* 0x000fd8000f8e0218 */
.L_x_18:
[----:B------:R-:W-:Y:S02]  /*1690*/  UISETP.NE.AND UP2, UPT, UR25, 0x1, UPT ;  /* 0x000000011900788c */ /* 0x000fe4000bf45270 */
[----:B------:R-:W-:Y:S02]  /*16a0*/  UISETP.NE.AND UP0, UPT, UR20, 0x2, UPT ;  /* 0x000000021400788c */ /* 0x000fe4000bf05270 */
[----:B------:R-:W-:Y:S02]  /*16b0*/  ULOP3.LUT UR31, UR31, 0x600, URZ, 0xc0, !UPT ;  /* 0x000006001f1f7892 */ /* 0x000fe4000f8ec0ff */
[----:B------:R-:W-:-:S03]  /*16c0*/  USHF.L.U32 UR30, UR26, UR30, URZ ;  /* 0x0000001e1a1e7299 */ /* 0x000fc600080006ff */
[----:B------:R-:W-:Y:S09]  /*16d0*/  BRA.U UP2, `(.L_x_19) ;  /* 0x0000000102407547 */ /* 0x000ff2000b800000 */
[----:B------:R-:W2:Y:S01]  /*16e0*/  LDCU.128 UR8, c[0x0][0xb10] ;  /* 0x00016200ff0877ac */ /* 0x000ea20008000c00 */
[----:B------:R-:W3:Y:S01]  /*16f0*/  LDCU UR12, c[0x0][0xb0c] ;  /* 0x00016180ff0c77ac */ /* 0x000ee20008000800 */
[----:B------:R-:W4:Y:S01]  /*1700*/  LDCU UR13, c[0x0][0xb20] ;  /* 0x00016400ff0d77ac */ /* 0x000f220008000800 */
[----:B--2---:R-:W-:Y:S02]  /*1710*/  UIMAD.WIDE.U32 UR4, UR24, UR8, URZ ;  /* 0x00000008180472a5 */ /* 0x004fe4000f8e00ff */
[----:B------:R-:W-:Y:S02]  /*1720*/  UIMAD.WIDE.U32 UR6, UR28, UR11, URZ ;  /* 0x0000000b1c0672a5 */ /* 0x000fe4000f8e00ff */
[----:B---3--:R-:W-:Y:S02]  /*1730*/  UISETP.NE.AND UP2, UPT, UR12, 0x1, UPT ;  /* 0x000000010c00788c */ /* 0x008fe4000bf45270 */
[----:B------:R-:W-:-:S03]  /*1740*/  USHF.R.U32.HI UR5, URZ, UR9, UR5 ;  /* 0x00000009ff057299 */ /* 0x000fc60008011605 */
[----:B------:R-:W-:Y:S01]  /*1750*/  UMOV UR4, UR7 ;  /* 0x0000000700047c82 */ /* 0x000fe20008000000 */
[----:B------:R-:W-:Y:S02]  /*1760*/  USEL UR5, UR24, UR5, !UP2 ;  /* 0x0000000518057287 */ /* 0x000fe4000d000000 */
[----:B------:R-:W-:Y:S02]  /*1770*/  UISETP.NE.AND UP2, UPT, UR10, 0x1, UPT ;  /* 0x000000010a00788c */ /* 0x000fe4000bf45270 */
[----:B----4-:R-:W-:-:S04]  /*1780*/  USHF.R.U32.HI UR4, URZ, UR13, UR4 ;  /* 0x0000000dff047299 */ /* 0x010fc80008011604 */
[----:B------:R-:W-:-:S04]  /*1790*/  USEL UR4, UR28, UR4, !UP2 ;  /* 0x000000041c047287 */ /* 0x000fc8000d000000 */
[----:B------:R-:W-:Y:S02]  /*17a0*/  UIADD3 UR6, UPT, UPT, -UR4, UR5, URZ ;  /* 0x0000000504067290 */ /* 0x000fe4000fffe1ff */
[----:B------:R-:W-:Y:S02]  /*17b0*/  UIADD3 UR4, UPT, UPT, UR4, -UR5, URZ ;  /* 0x8000000504047290 */ /* 0x000fe4000fffe0ff */
[----:B------:R-:W-:Y:S02]  /*17c0*/  UIMAD UR28, UR6, UR10, UR28 ;  /* 0x0000000a061c72a4 */ /* 0x000fe4000f8e021c */
[----:B------:R-:W-:-:S12]  /*17d0*/  UIMAD UR24, UR4, UR12, UR24 ;  /* 0x0000000c041872a4 */ /* 0x000fd8000f8e0218 */
.L_x_19:
[----:B------:R-:W-:Y:S05]  /*17e0*/  BRA.U !UP6, `(.L_x_20) ;  /* 0x000000010e0c7547 */ /* 0x000fea000b800000 */
[----:B------:R-:W-:Y:S01]  /*17f0*/  UCGABAR_WAIT ;  /* 0x0000000000007dc7 */ /* 0x000fe20008000000 */
[----:B------:R-:W-:Y:S01]  /*1800*/  CCTL.IVALL ;  /* 0x00000000ff00798f */ /* 0x000fe20002000000 */
[----:B------:R-:W-:Y:S05]  /*1810*/  BRA `(.L_x_21) ;  /* 0x0000000000047947 */ /* 0x000fea0003800000 */
.L_x_20:
[----:B------:R-:W-:Y:S06]  /*1820*/  BAR.SYNC.DEFER_BLOCKING 0x0 ;  /* 0x0000000000007b1d */ /* 0x000fec0000010000 */
.L_x_21:
[----:B------:R-:W-:Y:S05]  /*1830*/  BRA.U UP0, `(.L_x_22) ;  /* 0x0000001500d47547 */ /* 0x000fea000b800000 */
[----:B------:R-:W2:Y:S01]  /*1840*/  LDCU UR5, c[0x0][0x38c] ;  /* 0x00007180ff0577ac */ /* 0x000ea20008000800 */
[----:B------:R-:W-:Y:S01]  /*1850*/  PLOP3.LUT P2, PT, PT, PT, UP4, 0x80, 0x8 ;  /* 0x000000000008781c */ /* 0x000fe20003f4f048 */
[----:B------:R-:W-:Y:S01]  /*1860*/  IMAD.MOV.U32 R12, RZ, RZ, 0x1 ;  /* 0x00000001ff0c7424 */ /* 0x000fe200078e00ff */
[----:B------:R-:W-:Y:S01]  /*1870*/  ISETP.NE.AND P3, PT, R5, RZ, P4 ;  /* 0x000000ff0500720c */ /* 0x000fe20002765270 */
[----:B------:R-:W-:Y:S01]  /*1880*/  UISETP.NE.AND UP1, UPT, UR20, URZ, UPT ;  /* 0x000000ff1400728c */ /* 0x000fe2000bf25270 */
[----:B------:R-:W-:Y:S02]  /*1890*/  PLOP3.LUT P2, PT, P2, PT, PT, 0x8, 0x80 ;  /* 0x000000000080781c */ /* 0x000fe4000174e170 */
[----:B------:R-:W-:Y:S01]  /*18a0*/  CS2R R10, SRZ ;  /* 0x00000000000a7805 */ /* 0x000fe2000001ff00 */
[----:B------:R-:W-:Y:S01]  /*18b0*/  IMAD.MOV.U32 R9, RZ, RZ, RZ ;  /* 0x000000ffff097224 */ /* 0x000fe200078e00ff */
[----:B------:R-:W3:Y:S01]  /*18c0*/  LDCU UR64, c[0x0][0x370] ;  /* 0x00006e00ff4077ac */ /* 0x000ee20008000800 */
[----:B------:R-:W-:Y:S01]  /*18d0*/  IMAD.MOV.U32 R8, RZ, RZ, 0x1 ;  /* 0x00000001ff087424 */ /* 0x000fe200078e00ff */
[----:B------:R-:W4:Y:S01]  /*18e0*/  LDCU.64 UR54, c[0x0][0x348] ;  /* 0x00006900ff3677ac */ /* 0x000f220008000a00 */
[----:B------:R-:W-:-:S02]  /*18f0*/  USHF.L.U32 UR71, UR23, 0x7, URZ ;  /* 0x0000000717477899 */ /* 0x000fc400080006ff */
[----:B--2---:R-:W-:Y:S02]  /*1900*/  UIADD3 UR6, UPT, UPT, UR5, 0x7f, URZ ;  /* 0x0000007f05067890 */ /* 0x004fe4000fffe0ff */
[----:B------:R-:W-:Y:S02]  /*1910*/  UIADD3 UR70, UPT, UPT, UR5, 0xfe, URZ ;  /* 0x000000fe05467890 */ /* 0x000fe4000fffe0ff */
[----:B------:R-:W-:Y:S01]  /*1920*/  USHF.R.S32.HI UR4, URZ, 0x1f, UR6 ;  /* 0x0000001fff047899 */ /* 0x000fe20008011406 */
[----:B------:R-:W2:Y:S03]  /*1930*/  LDCU UR63, c[0x0][0x374] ;  /* 0x00006e80ff3f77ac */ /* 0x000ea60008000800 */
[----:B------:R-:W-:Y:S02]  /*1940*/  ULEA.HI UR4, UR4, UR6, URZ, 0x7 ;  /* 0x0000000604047291 */ /* 0x000fe4000f8f38ff */
[----:B------:R-:W-:-:S02]  /*1950*/  USHF.L.U32 UR6, UR23, 0x6, URZ ;  /* 0x0000000617067899 */ /* 0x000fc400080006ff */
[----:B------:R-:W-:Y:S02]  /*1960*/  USHF.R.S32.HI UR66, URZ, 0x7, UR4 ;  /* 0x00000007ff427899 */ /* 0x000fe40008011404 */
[----:B------:R-:W-:Y:S02]  /*1970*/  UIADD3 UR4, UPT, UPT, UR5, -0x1, URZ ;  /* 0xffffffff05047890 */ /* 0x000fe4000fffe0ff */
[----:B------:R-:W-:Y:S02]  /*1980*/  UISETP.LT.U32.AND UP0, UPT, UR66, 0x2, UPT ;  /* 0x000000024200788c */ /* 0x000fe4000bf01070 */
[----:B------:R-:W-:Y:S02]  /*1990*/  UISETP.GE.U32.AND UP2, UPT, UR4, -0xff, UPT ;  /* 0xffffff010400788c */ /* 0x000fe4000bf46070 */
[----:B------:R-:W-:Y:S02]  /*19a0*/  USEL UR65, UR66, 0x2, UP0 ;  /* 0x0000000242417887 */ /* 0x000fe40008000000 */
[----:B------:R-:W-:-:S02]  /*19b0*/  ULOP3.LUT UR5, UR6, 0x40, URZ, 0xc0, !UPT ;  /* 0x0000004006057892 */ /* 0x000fc4000f8ec0ff */
[----:B------:R-:W-:Y:S02]  /*19c0*/  UIADD3 UR4, UPT, UPT, UR65, -0x1, URZ ;  /* 0xffffffff41047890 */ /* 0x000fe4000fffe0ff */
[----:B------:R-:W-:Y:S02]  /*19d0*/  USEL UR38, UR47, 0x2, UP1 ;  /* 0x000000022f267887 */ /* 0x000fe40008800000 */
[----:B------:R-:W-:Y:S02]  /*19e0*/  ULEA.HI UR68, UR31, UR5, URZ, 0x1b ;  /* 0x000000051f447291 */ /* 0x000fe4000f8fd8ff */
[----:B------:R-:W-:Y:S02]  /*19f0*/  @UP2 UIADD3 UR4, UPT, UPT, UR65, URZ, URZ ;  /* 0x000000ff41042290 */ /* 0x000fe4000fffe0ff */
[----:B------:R-:W-:Y:S02]  /*1a00*/  UIADD3 UR69, UPT, UPT, UR66, -UR65, URZ ;  /* 0x8000004142457290 */ /* 0x000fe4000fffe0ff */
[----:B------:R-:W-:-:S02]  /*1a10*/  UIADD3 UR45, UPT, UPT, UR4, 0x1, URZ ;  /* 0x00000001042d7890 */ /* 0x000fc4000fffe0ff */
[----:B------:R-:W-:Y:S01]  /*1a20*/  UIADD3 UR67, UPT, UPT, -UR4, URZ, URZ ;  /* 0x000000ff04437290 */ /* 0x000fe2000fffe1ff */
[----:B--234-:R-:W-:-:S11]  /*1a30*/  UMOV UR29, URZ ;  /* 0x000000ff001d7c82 */ /* 0x01cfd60008000000 */
.L_x_46:
[----:B------:R-:W-:Y:S01]  /*1a40*/  UISETP.NE.AND UP0, UPT, UR62, URZ, UPT ;  /* 0x000000ff3e00728c */ /* 0x000fe2000bf05270 */
[----:B------:R-:W2:Y:S08]  /*1a50*/  S2UR UR62, SR_CgaCtaId ;  /* 0x00000000003e79c3 */ /* 0x000eb00000008800 */
[----:B---3--:R-:W-:Y:S05]  /*1a60*/  BRA.U UP0, `(.L_x_23) ;  /* 0x0000000100347547 */ /* 0x008fea000b800000 */
[----:B------:R-:W3:Y:S01]  /*1a70*/  S2R R0, SR_CgaCtaId ;  /* 0x0000000000007919 */ /* 0x000ee20000008800 */
[----:B------:R-:W-:-:S04]  /*1a80*/  MOV R2, 0x400 ;  /* 0x0000040000027802 */ /* 0x000fc80000000f00 */
[----:B---3--:R-:W-:Y:S02]  /*1a90*/  LEA R0, R0, R2, 0x18 ;  /* 0x0000000200007211 */ /* 0x008fe400078ec0ff */
[----:B------:R-:W-:-:S03]  /*1aa0*/  SHF.L.U32 R2, R8, 0x1f, RZ ;  /* 0x0000001f08027819 */ /* 0x000fc600000006ff */
[----:B------:R-:W-:-:S04]  /*1ab0*/  IMAD R0, R9, 0x8, R0 ;  /* 0x0000000809007824 */ /* 0x000fc800078e0200 */
[----:B------:R-:W3:Y:S02]  /*1ac0*/  SYNCS.PHASECHK.TRANS64.TRYWAIT P0, [R0+URZ+0xe0], R2 ;  /* 0x0000e002000075a7 */ /* 0x000ee400080011ff */
[----:B---3--:R-:W-:Y:S05]  /*1ad0*/  @!P0 BRA `(.L_x_24) ;  /* 0x0000009800b88947 */ /* 0x008fea0003800000 */
.L_x_187:
[----:B------:R-:W-:Y:S01]  /*1ae0*/  VIADD R9, R9, 0x1 ;  /* 0x0000000109097836 */ /* 0x000fe20000000000 */
[----:B------:R3:W-:Y:S04]  /*1af0*/  SYNCS.ARRIVE.TRANS64.A1T0 RZ, [R0+URZ+0xd0], RZ ;  /* 0x0000d0ff00ff79a7 */ /* 0x0007e800081000ff */
[----:B------:R-:W-:-:S04]  /*1b00*/  ISETP.NE.AND P0, PT, R9, 0x2, PT ;  /* 0x000000020900780c */ /* 0x000fc80003f05270 */
[----:B------:R-:W-:Y:S02]  /*1b10*/  SEL R9, R9, RZ, P0 ;  /* 0x000000ff09097207 */ /* 0x000fe40000000000 */
[----:B---3--:R-:W-:-:S04]  /*1b20*/  SEL R0, RZ, 0x1, P0 ;  /* 0x00000001ff007807 */ /* 0x008fc80000000000 */
[----:B------:R-:W-:-:S07]  /*1b30*/  LOP3.LUT R8, R8, R0, RZ, 0x3c, !PT ;  /* 0x0000000008087212 */ /* 0x000fce00078e3cff */
.L_x_23:
[----:B------:R-:W-:Y:S01]  /*1b40*/  UMOV UR22, 0x400 ;  /* 0x0000040000167882 */ /* 0x000fe20000000000 */
[----:B------:R-:W-:Y:S01]  /*1b50*/  SHF.L.U32 R0, R12, 0x1f, RZ ;  /* 0x0000001f0c007819 */ /* 0x000fe200000006ff */
[----:B--2---:R-:W-:Y:S02]  /*1b60*/  ULEA UR22, UR62, UR22, 0x18 ;  /* 0x000000163e167291 */ /* 0x004fe4000f8ec0ff */
[----:B------:R-:W-:Y:S02]  /*1b70*/  UISETP.GE.U32.AND UP0, UPT, UR70, 0xff, UPT ;  /* 0x000000ff4600788c */ /* 0x000fe4000bf06070 */
[----:B------:R-:W-:Y:S02]  /*1b80*/  ULEA UR4, UR29, UR22, 0x3 ;  /* 0x000000161d047291 */ /* 0x000fe4000f8e18ff */
[----:B------:R-:W-:Y:S01]  /*1b90*/  ULEA UR27, UR28, UR68, 0x7 ;  /* 0x000000441c1b7291 */ /* 0x000fe2000f8e38ff */
[----:B------:R-:W-:-:S06]  /*1ba0*/  UMOV UR21, URZ ;  /* 0x000000ff00157c82 */ /* 0x000fcc0008000000 */
[----:B------:R2:W3:Y:S01]  /*1bb0*/  SYNCS.PHASECHK.TRANS64.TRYWAIT P1, [UR4+0x10], R0 ;  /* 0x00001000ff0075a7 */ /* 0x0004e20008021104 */
[----:B------:R-:W-:-:S04]  /*1bc0*/  ULEA.HI UR4, UR24, UR24, URZ, 0x1 ;  /* 0x0000001818047291 */ /* 0x000fc8000f8f08ff */
[----:B------:R-:W-:-:S04]  /*1bd0*/  USHF.L.U32 UR4, UR4, 0x7, URZ ;  /* 0x0000000704047899 */ /* 0x000fc800080006ff */
[----:B------:R-:W-:-:S04]  /*1be0*/  ULOP3.LUT UR59, UR4, 0xffffff00, URZ, 0xc0, !UPT ;  /* 0xffffff00043b7892 */ /* 0x000fc8000f8ec0ff */
[----:B------:R-:W-:Y:S01]  /*1bf0*/  ULOP3.LUT UR59, UR59, 0x80, UR71, 0xf8, !UPT ;  /* 0x000000803b3b7892 */ /* 0x000fe2000f8ef847 */
[----:B------:R-:W-:Y:S11]  /*1c00*/  BRA.U !UP0, `(.L_x_25) ;  /* 0x0000000508607547 */ /* 0x000ff6000b800000 */
[----:B------:R-:W-:Y:S01]  /*1c10*/  UMOV UR23, UR67 ;  /* 0x0000004300177c82 */ /* 0x000fe20008000000 */
[----:B------:R-:W-:Y:S01]  /*1c20*/  UMOV UR6, UR29 ;  /* 0x0000001d00067c82 */ /* 0x000fe20008000000 */
[----:B------:R-:W-:-:S05]  /*1c30*/  UMOV UR42, 0x40 ;  /* 0x00000040002a7882 */ /* 0x000fca0000000000 */
.L_x_33:
[----:B------:R-:W-:Y:S01]  /*1c40*/  ULEA UR7, UR6, UR22, 0x3 ;  /* 0x0000001606077291 */ /* 0x000fe2000f8e18ff */
[----:B---3--:R-:W-:Y:S01]  /*1c50*/  @P4 MOV R2, 0x30000 ;  /* 0x0003000000024802 */ /* 0x008fe20000000f00 */
[----:B-123--:R-:W-:Y:S10]  /*1c60*/  @P1 BRA `(.L_x_26) ;  /* 0x00000000000c1947 */ /* 0x00eff40003800000 */
[----:B------:R-:W-:-:S04]  /*1c70*/  SHF.L.U32 R3, R12, 0x1f, RZ ;  /* 0x0000001f0c037819 */ /* 0x000fc800000006ff */
[----:B------:R-:W3:Y:S02]  /*1c80*/  SYNCS.PHASECHK.TRANS64.TRYWAIT P0, [UR7+0x10], R3 ;  /* 0x00001003ff0075a7 */ /* 0x000ee40008001107 */
[----:B---3--:R-:W-:Y:S05]  /*1c90*/  @!P0 BRA `(.L_x_27) ;  /* 0x00000098005c8947 */ /* 0x008fea0003800000 */
.L_x_26:
[----:B------:R3:W-:Y:S01]  /*1ca0*/  @P4 SYNCS.ARRIVE.TRANS64 RZ, [UR7], R2 ;  /* 0x00000002ffff49a7 */ /* 0x0007e20008000007 */
[----:B------:R-:W-:Y:S02]  /*1cb0*/  ULOP3.LUT UR4, UR38, 0x2, URZ, 0xfc, !UPT ;  /* 0x0000000226047892 */ /* 0x000fe4000f8efcff */
[----:B------:R-:W-:Y:S02]  /*1cc0*/  UIADD3 UR23, UPT, UPT, UR23, 0x1, URZ ;  /* 0x0000000117177890 */ /* 0x000fe4000fffe0ff */
[----:B------:R-:W-:Y:S02]  /*1cd0*/  UISETP.NE.AND UP0, UPT, UR4, 0x2, UPT ;  /* 0x000000020400788c */ /* 0x000fe4000bf05270 */
[----:B------:R-:W-:-:S07]  /*1ce0*/  UISETP.NE.AND UP2, UPT, UR23, 0x1, UPT ;  /* 0x000000011700788c */ /* 0x000fce000bf45270 */
[----:B------:R-:W-:Y:S05]  /*1cf0*/  BRA.U UP0, `(.L_x_28) ;  /* 0x0000000100047547 */ /* 0x000fea000b800000 */
[----:B-1----:R-:W-:Y:S05]  /*1d00*/  BPT.TRAP 0x1 ;  /* 0x000000040000795c */ /* 0x002fea0000300000 */
.L_x_28:
[----:B------:R-:W-:Y:S04]  /*1d10*/  BSSY.RECONVERGENT B0, `(.L_x_29) ;  /* 0x0000003000007945 */ /* 0x000fe80003800200 */
[----:B------:R-:W-:Y:S05]  /*1d20*/  @!P3 BRA `(.L_x_30) ;  /* 0x000000000004b947 */ /* 0x000fea0003800000 */
[----:B-1----:R-:W-:Y:S05]  /*1d30*/  BPT.TRAP 0x1 ;  /* 0x000000040000795c */ /* 0x002fea0000300000 */
.L_x_30:
[----:B-1----:R-:W-:Y:S05]  /*1d40*/  BSYNC.RECONVERGENT B0 ;  /* 0x0000000000007941 */ /* 0x002fea0003800200 */
.L_x_29:
[----:B------:R-:W-:Y:S01]  /*1d50*/  UIADD3 UR4, UPT, UPT, UR6, 0x1, URZ ;  /* 0x0000000106047890 */ /* 0x000fe2000fffe0ff */
[----:B------:R-:W-:Y:S01]  /*1d60*/  BSSY.RECONVERGENT B0, `(.L_x_31) ;  /* 0x000003e000007945 */ /* 0x000fe20003800200 */
[----:B------:R-:W-:Y:S02]  /*1d70*/  ELECT P0, URZ, PT ;  /* 0x0000000000ff782f */ /* 0x000fe40003800000 */
[----:B------:R-:W-:-:S04]  /*1d80*/  UISETP.NE.AND UP0, UPT, UR4, 0x2, UPT ;  /* 0x000000020400788c */ /* 0x000fc8000bf05270 */
[----:B------:R-:W-:Y:S02]  /*1d90*/  USEL UR5, URZ, 0x1, UP0 ;  /* 0x00000001ff057887 */ /* 0x000fe40008000000 */
[----:B------:R-:W-:-:S04]  /*1da0*/  USEL UR29, UR4, URZ, UP0 ;  /* 0x000000ff041d7287 */ /* 0x000fc80008000000 */
[----:B------:R-:W-:Y:S01]  /*1db0*/  ULEA UR4, UR29, UR22, 0x3 ;  /* 0x000000161d047291 */ /* 0x000fe2000f8e18ff */
[----:B------:R-:W-:-:S04]  /*1dc0*/  LOP3.LUT R12, R12, UR5, RZ, 0x3c, !PT ;  /* 0x000000050c0c7c12 */ /* 0x000fc8000f8e3cff */
[----:B--2---:R-:W-:-:S04]  /*1dd0*/  SHF.L.U32 R0, R12, 0x1f, RZ ;  /* 0x0000001f0c007819 */ /* 0x004fc800000006ff */
[----:B------:R1:W2:Y:S01]  /*1de0*/  SYNCS.PHASECHK.TRANS64.TRYWAIT P1, [UR4+0x10], R0 ;  /* 0x00001000ff0075a7 */ /* 0x0002a20008021104 */
[----:B------:R-:W-:Y:S05]  /*1df0*/  @!P0 BRA `(.L_x_32) ;  /* 0x0000000000d08947 */ /* 0x000fea0003800000 */
[----:B------:R-:W-:Y:S02]  /*1e00*/  ULEA UR32, UR6, UR22, 0x10 ;  /* 0x0000001606207291 */ /* 0x000fe4000f8e80ff */
[----:B------:R-:W-:Y:S02]  /*1e10*/  UIADD3 UR4, UP1, UPT, UR54, 0x80, URZ ;  /* 0x0000008036047890 */ /* 0x000fe4000ff3e0ff */
[----:B------:R-:W-:Y:S02]  /*1e20*/  ULEA UR13, UR6, UR31, 0xd ;  /* 0x0000001f060d7291 */ /* 0x000fe4000f8e68ff */
[----:B------:R-:W-:Y:S02]  /*1e30*/  UIADD3 UR14, UP0, UPT, UR54, 0x180, URZ ;  /* 0x00000180360e7890 */ /* 0x000fe4000ff1e0ff */
[----:B------:R-:W-:Y:S02]  /*1e40*/  UIADD3 UR58, UPT, UPT, UR42, -0x40, URZ ;  /* 0xffffffc02a3a7890 */ /* 0x000fe4000fffe0ff */
[----:B------:R-:W-:-:S02]  /*1e50*/  ULOP3.LUT UR57, UR7, 0xfefffff8, URZ, 0xc0, !UPT ;  /* 0xfefffff807397892 */ /* 0x000fc4000f8ec0ff */
[----:B------:R-:W-:Y:S02]  /*1e60*/  UIADD3.X UR5, UPT, UPT, URZ, UR55, URZ, UP1, !UPT ;  /* 0x00000037ff057290 */ /* 0x000fe40008ffe4ff */
[----:B------:R-:W-:Y:S02]  /*1e70*/  ULEA UR13, UR13, UR22, 0x2 ;  /* 0x000000160d0d7291 */ /* 0x000fe4000f8e10ff */
[----:B------:R-:W-:Y:S02]  /*1e80*/  UIADD3 UR56, UPT, UPT, UR32, 0x8400, URZ ;  /* 0x0000840020387890 */ /* 0x000fe4000fffe0ff */
[----:B------:R-:W-:Y:S02]  /*1e90*/  UIADD3 UR50, UPT, UPT, UR42, -0x20, URZ ;  /* 0xffffffe02a327890 */ /* 0x000fe4000fffe0ff */
[----:B------:R-:W-:Y:S02]  /*1ea0*/  UIADD3 UR48, UPT, UPT, UR32, 0xc400, URZ ;  /* 0x0000c40020307890 */ /* 0x000fe4000fffe0ff */
[----:B------:R-:W-:-:S02]  /*1eb0*/  UIADD3 UR40, UPT, UPT, UR32, 0x10400, URZ ;  /* 0x0001040020287890 */ /* 0x000fc4000fffe0ff */
[----:B------:R-:W-:Y:S02]  /*1ec0*/  UIADD3 UR34, UPT, UPT, UR42, 0x20, URZ ;  /* 0x000000202a227890 */ /* 0x000fe4000fffe0ff */
[----:B------:R-:W-:Y:S02]  /*1ed0*/  UIADD3 UR32, UPT, UPT, UR32, 0x14400, URZ ;  /* 0x0001440020207890 */ /* 0x000fe4000fffe0ff */
[----:B------:R-:W-:Y:S02]  /*1ee0*/  UIADD3.X UR15, UPT, UPT, URZ, UR55, URZ, UP0, !UPT ;  /* 0x00000037ff0f7290 */ /* 0x000fe400087fe4ff */
[----:B------:R-:W-:Y:S02]  /*1ef0*/  UPRMT UR21, URZ, 0x5410, UR30 ;  /* 0x00005410ff157896 */ /* 0x000fe4000800001e */
[----:B------:R-:W-:Y:S02]  /*1f00*/  UIADD3 UR24, UPT, UPT, UR13, 0x28400, URZ ;  /* 0x000284000d187890 */ /* 0x000fe4000fffe0ff */
[----:B------:R-:W-:Y:S01]  /*1f10*/  UIADD3 UR8, UPT, UPT, UR13, 0x2a400, URZ ;  /* 0x0002a4000d087890 */ /* 0x000fe2000fffe0ff */
[----:B------:R-:W-:Y:S01]  /*1f20*/  UMOV UR46, 0x0 ;  /* 0x00000000002e7882 */ /* 0x000fe20000000000 */
[----:B------:R-:W-:Y:S01]  /*1f30*/  UMOV UR47, 0x10000000 ;  /* 0x10000000002f7882 */ /* 0x000fe20000000000 */
[----:B------:R-:W-:Y:S01]  /*1f40*/  UMOV UR51, UR59 ;  /* 0x0000003b00337c82 */ /* 0x000fe20008000000 */
[----:B------:R-:W-:Y:S01]  /*1f50*/  UMOV UR52, UR60 ;  /* 0x0000003c00347c82 */ /* 0x000fe20008000000 */
[----:B------:R-:W-:Y:S01]  /*1f60*/  UMOV UR49, UR57 ;  /* 0x0000003900317c82 */ /* 0x000fe20008000000 */
[----:B------:R-:W-:Y:S01]  /*1f70*/  UMOV UR43, UR59 ;  /* 0x0000003b002b7c82 */ /* 0x000fe20008000000 */
[----:B------:R-:W-:Y:S01]  /*1f80*/  UMOV UR44, UR60 ;  /* 0x0000003c002c7c82 */ /* 0x000fe20008000000 */
[----:B------:R-:W-:Y:S01]  /*1f90*/  UMOV UR41, UR57 ;  /* 0x0000003900297c82 */ /* 0x000fe20008000000 */
[----:B------:R-:W-:Y:S01]  /*1fa0*/  UTMALDG.3D.2CTA [UR56], [UR4], desc[UR46] ;  /* 0x00002e38040075b4 */ /* 0x000fe20008211000 */
[----:B------:R-:W-:Y:S01]  /*1fb0*/  UMOV UR35, UR59 ;  /* 0x0000003b00237c82 */ /* 0x000fe20008000000 */
        /* <DEDUP_REMOVED lines=10> */
[----:B------:R-:W-:Y:S01]  /*2060*/  UIADD3 UR16, UPT, UPT, UR13, 0x2c400, URZ ;  /* 0x0002c4000d107890 */ /* 0x000fe2000fffe0ff */
[----:B------:R-:W-:Y:S01]  /*2070*/  UMOV UR18, UR42 ;  /* 0x0000002a00127c82 */ /* 0x000fe20008000000 */
[----:B------:R-:W-:Y:S01]  /*2080*/  UMOV UR19, UR27 ;  /* 0x0000001b00137c82 */ /* 0x000fe20008000000 */
[----:B------:R-:W-:Y:S01]  /*2090*/  UTMALDG.3D.2CTA [UR40], [UR4], desc[UR46] ;  /* 0x00002e28040075b4 */ /* 0x000fe20008211000 */
[----:B------:R-:W-:Y:S01]  /*20a0*/  UMOV UR20, UR60 ;  /* 0x0000003c00147c82 */ /* 0x000fe20008000000 */
[----:B------:R-:W-:Y:S01]  /*20b0*/  UMOV UR17, UR57 ;  /* 0x0000003900117c82 */ /* 0x000fe20008000000 */
[----:B------:R-:W-:Y:S01]  /*20c0*/  UTMALDG.3D.2CTA [UR32], [UR4], desc[UR46] ;  /* 0x00002e20040075b4 */ /* 0x000fe20008211000 */
[----:B------:R-:W-:Y:S01]  /*20d0*/  UTMALDG.3D.MULTICAST.2CTA [UR24], [UR14], UR21, desc[UR46] ;  /* 0x00002e180e0073b4 */ /* 0x000fe20008211815 */
[----:B------:R4:W-:Y:S01]  /*20e0*/  UTMALDG.3D.MULTICAST.2CTA [UR8], [UR14], UR21, desc[UR46] ;  /* 0x00002e080e0073b4 */ /* 0x0009e20008211815 */
[----:B------:R1:W-:Y:S01]  /*20f0*/  UTMALDG.3D.MULTICAST.2CTA [UR16], [UR14], UR21, desc[UR46] ;  /* 0x00002e100e0073b4 */ /* 0x0003e20008211815 */
[----:B----4-:R-:W-:Y:S01]  /*2100*/  UIADD3 UR8, UPT, UPT, UR13, 0x2e400, URZ ;  /* 0x0002e4000d087890 */ /* 0x010fe2000fffe0ff */
[----:B------:R-:W-:-:S08]  /*2110*/  UMOV UR10, UR34 ;  /* 0x00000022000a7c82 */ /* 0x000fd00008000000 */
[----:B------:R1:W-:Y:S02]  /*2120*/  UTMALDG.3D.MULTICAST.2CTA [UR8], [UR14], UR21, desc[UR46] ;  /* 0x00002e080e0073b4 */ /* 0x0003e40008211815 */
[----:B-1----:R-:W-:Y:S01]  /*2130*/  NOP ;  /* 0x0000000000007918 */ /* 0x002fe20000000000 */
.L_x_32:
[----:B------:R-:W-:Y:S05]  /*2140*/  BSYNC.RECONVERGENT B0 ;  /* 0x0000000000007941 */ /* 0x000fea0003800200 */
.L_x_31:
[----:B------:R-:W-:Y:S01]  /*2150*/  UIADD3 UR42, UPT, UPT, UR42, 0x80, URZ ;  /* 0x000000802a2a7890 */ /* 0x000fe2000fffe0ff */
[----:B------:R-:W-:Y:S01]  /*2160*/  UMOV UR6, UR29 ;  /* 0x0000001d00067c82 */ /* 0x000fe20008000000 */
[----:B------:R-:W-:Y:S01]  /*2170*/  UMOV UR21, UR45 ;  /* 0x0000002d00157c82 */ /* 0x000fe20008000000 */
[----:B------:R-:W-:Y:S09]  /*2180*/  BRA.U UP2, `(.L_x_33) ;  /* 0xfffffff902ac7547 */ /* 0x000ff2000b83ffff */
.L_x_25:
[----:B------:R-:W-:Y:S01]  /*2190*/  ULEA UR4, UR29, UR22, 0x3 ;  /* 0x000000161d047291 */ /* 0x000fe2000f8e18ff */
[----:B-12---:R-:W-:Y:S01]  /*21a0*/  SHF.L.U32 R0, R12, 0x1f, RZ ;  /* 0x0000001f0c007819 */ /* 0x006fe200000006ff */
[----:B------:R-:W-:Y:S01]  /*21b0*/  @!P2 SYNCS.ARRIVE.TRANS64.A1T0 RZ, [UR22+0x68], RZ ;  /* 0x000068ffffffa9a7 */ /* 0x000fe20008100016 */
[----:B------:R-:W-:-:S06]  /*21c0*/  UISETP.GT.AND UP0, UPT, UR66, UR65, UPT ;  /* 0x000000414200728c */ /* 0x000fcc000bf04270 */
[----:B---3--:R1:W2:Y:S03]  /*21d0*/  SYNCS.PHASECHK.TRANS64.TRYWAIT P1, [UR4+0x10], R0 ;  /* 0x00001000ff0075a7 */ /* 0x0082a60008021104 */
[----:B------:R-:W-:Y:S05]  /*21e0*/  BRA.U !UP0, `(.L_x_34) ;  /* 0x0000000508587547 */ /* 0x000fea000b800000 */
[----:B------:R-:W-:Y:S01]  /*21f0*/  UIADD3 UR37, UPT, UPT, UR69, UR21, URZ ;  /* 0x0000001545257290 */ /* 0x000fe2000fffe0ff */
[----:B------:R-:W-:-:S11]  /*2200*/  UMOV UR6, UR29 ;  /* 0x0000001d00067c82 */ /* 0x000fd60008000000 */
.L_x_42:
[----:B------:R-:W-:Y:S01]  /*2210*/  ULEA UR7, UR6, UR22, 0x3 ;  /* 0x0000001606077291 */ /* 0x000fe2000f8e18ff */
[----:B--2---:R-:W-:Y:S01]  /*2220*/  @P4 MOV R2, 0x30000 ;  /* 0x0003000000024802 */ /* 0x004fe20000000f00 */
[----:B--23--:R-:W-:Y:S10]  /*2230*/  @P1 BRA `(.L_x_35) ;  /* 0x00000000000c1947 */ /* 0x00cff40003800000 */
[----:B------:R-:W-:-:S04]  /*2240*/  SHF.L.U32 R3, R12, 0x1f, RZ ;  /* 0x0000001f0c037819 */ /* 0x000fc800000006ff */
[----:B------:R-:W2:Y:S02]  /*2250*/  SYNCS.PHASECHK.TRANS64.TRYWAIT P0, [UR7+0x10], R3 ;  /* 0x00001003ff0075a7 */ /* 0x000ea40008001107 */
[----:B--2---:R-:W-:Y:S05]  /*2260*/  @!P0 BRA `(.L_x_36) ;  /* 0x0000009400008947 */ /* 0x004fea0003800000 */
.L_x_35:
[----:B------:R2:W-:Y:S01]  /*2270*/  @P4 SYNCS.ARRIVE.TRANS64 RZ, [UR7], R2 ;  /* 0x00000002ffff49a7 */ /* 0x0005e20008000007 */
[----:B------:R-:W-:-:S04]  /*2280*/  ULOP3.LUT UR4, UR38, 0x2, URZ, 0xfc, !UPT ;  /* 0x0000000226047892 */ /* 0x000fc8000f8efcff */
[----:B------:R-:W-:-:S09]  /*2290*/  UISETP.NE.AND UP0, UPT, UR4, 0x2, UPT ;  /* 0x000000020400788c */ /* 0x000fd2000bf05270 */
[----:B------:R-:W-:Y:S05]  /*22a0*/  BRA.U UP0, `(.L_x_37) ;  /* 0x0000000100047547 */ /* 0x000fea000b800000 */
[----:B------:R-:W-:Y:S05]  /*22b0*/  BPT.TRAP 0x1 ;  /* 0x000000040000795c */ /* 0x000fea0000300000 */
.L_x_37:
[----:B------:R-:W-:Y:S04]  /*22c0*/  BSSY.RECONVERGENT B0, `(.L_x_38) ;  /* 0x0000003000007945 */ /* 0x000fe80003800200 */
[----:B------:R-:W-:Y:S05]  /*22d0*/  @!P3 BRA `(.L_x_39) ;  /* 0x000000000004b947 */ /* 0x000fea0003800000 */
[----:B------:R-:W-:Y:S05]  /*22e0*/  BPT.TRAP 0x1 ;  /* 0x000000040000795c */ /* 0x000fea0000300000 */
.L_x_39:
[----:B------:R-:W-:Y:S05]  /*22f0*/  BSYNC.RECONVERGENT B0 ;  /* 0x0000000000007941 */ /* 0x000fea0003800200 */
.L_x_38:
        /* <DEDUP_REMOVED lines=8> */
[----:B-1----:R-:W-:-:S04]  /*2380*/  SHF.L.U32 R0, R12, 0x1f, RZ ;  /* 0x0000001f0c007819 */ /* 0x002fc800000006ff */
[----:B------:R1:W3:Y:S01]  /*2390*/  SYNCS.PHASECHK.TRANS64.TRYWAIT P1, [UR4+0x10], R0 ;  /* 0x00001000ff0075a7 */ /* 0x0002e20008021104 */
[----:B------:R-:W-:Y:S05]  /*23a0*/  @!P0 BRA `(.L_x_41) ;  /* 0x0000000000d48947 */ /* 0x000fea0003800000 */
[----:B------:R-:W-:Y:S02]  /*23b0*/  ULEA UR32, UR6, UR22, 0x10 ;  /* 0x0000001606207291 */ /* 0x000fe4000f8e80ff */
[----:B------:R-:W-:Y:S02]  /*23c0*/  UIADD3 UR4, UP1, UPT, UR54, 0x80, URZ ;  /* 0x0000008036047890 */ /* 0x000fe4000ff3e0ff */
[----:B------:R-:W-:Y:S02]  /*23d0*/  ULEA UR13, UR6, UR31, 0xd ;  /* 0x0000001f060d7291 */ /* 0x000fe4000f8e68ff */
[----:B------:R-:W-:Y:S02]  /*23e0*/  USHF.L.U32 UR58, UR21, 0x7, URZ ;  /* 0x00000007153a7899 */ /* 0x000fe400080006ff */
[----:B------:R-:W-:Y:S02]  /*23f0*/  UIADD3 UR14, UP0, UPT, UR54, 0x180, URZ ;  /* 0x00000180360e7890 */ /* 0x000fe4000ff1e0ff */
[----:B------:R-:W-:-:S02]  /*2400*/  ULOP3.LUT UR57, UR7, 0xfefffff8, URZ, 0xc0, !UPT ;  /* 0xfefffff807397892 */ /* 0x000fc4000f8ec0ff */
[----:B------:R-:W-:Y:S02]  /*2410*/  UIADD3.X UR5, UPT, UPT, URZ, UR55, URZ, UP1, !UPT ;  /* 0x00000037ff057290 */ /* 0x000fe40008ffe4ff */
[----:B------:R-:W-:Y:S02]  /*2420*/  ULEA UR13, UR13, UR22, 0x2 ;  /* 0x000000160d0d7291 */ /* 0x000fe4000f8e10ff */
[----:B------:R-:W-:Y:S02]  /*2430*/  UIADD3 UR56, UPT, UPT, UR32, 0x8400, URZ ;  /* 0x0000840020387890 */ /* 0x000fe4000fffe0ff */
[----:B------:R-:W-:Y:S02]  /*2440*/  UIADD3 UR50, UPT, UPT, UR58, 0x20, URZ ;  /* 0x000000203a327890 */ /* 0x000fe4000fffe0ff */
[----:B------:R-:W-:Y:S02]  /*2450*/  UIADD3 UR48, UPT, UPT, UR32, 0xc400, URZ ;  /* 0x0000c40020307890 */ /* 0x000fe4000fffe0ff */
[----:B------:R-:W-:-:S02]  /*2460*/  UIADD3 UR42, UPT, UPT, UR58, 0x40, URZ ;  /* 0x000000403a2a7890 */ /* 0x000fc4000fffe0ff */
[----:B------:R-:W-:Y:S02]  /*2470*/  UIADD3 UR40, UPT, UPT, UR32, 0x10400, URZ ;  /* 0x0001040020287890 */ /* 0x000fe4000fffe0ff */
[----:B------:R-:W-:Y:S02]  /*2480*/  UIADD3 UR34, UPT, UPT, UR58, 0x60, URZ ;  /* 0x000000603a227890 */ /* 0x000fe4000fffe0ff */
[----:B------:R-:W-:Y:S02]  /*2490*/  UIADD3 UR32, UPT, UPT, UR32, 0x14400, URZ ;  /* 0x0001440020207890 */ /* 0x000fe4000fffe0ff */
[----:B------:R-:W-:Y:S02]  /*24a0*/  UIADD3.X UR15, UPT, UPT, URZ, UR55, URZ, UP0, !UPT ;  /* 0x00000037ff0f7290 */ /* 0x000fe400087fe4ff */
[----:B------:R-:W-:Y:S02]  /*24b0*/  UPRMT UR23, URZ, 0x5410, UR30 ;  /* 0x00005410ff177896 */ /* 0x000fe4000800001e */
[----:B------:R-:W-:-:S02]  /*24c0*/  UIADD3 UR24, UPT, UPT, UR13, 0x28400, URZ ;  /* 0x000284000d187890 */ /* 0x000fc4000fffe0ff */
        /* <DEDUP_REMOVED lines=35> */
.L_x_41:
[----:B------:R-:W-:Y:S05]  /*2700*/  BSYNC.RECONVERGENT B0 ;  /* 0x0000000000007941 */ /* 0x000fea0003800200 */
.L_x_40:
[----:B------:R-:W-:Y:S01]  /*2710*/  UIADD3 UR21, UPT, UPT, UR21, 0x1, URZ ;  /* 0x0000000115157890 */ /* 0x000fe2000fffe0ff */
[----:B------:R-:W-:-:S03]  /*2720*/  UMOV UR6, UR29 ;  /* 0x0000001d00067c82 */ /* 0x000fc60008000000 */
[----:B------:R-:W-:-:S09]  /*2730*/  UISETP.NE.AND UP0, UPT, UR21, UR37, UPT ;  /* 0x000000251500728c */ /* 0x000fd2000bf05270 */
[----:B------:R-:W-:Y:S05]  /*2740*/  BRA.U UP0, `(.L_x_42) ;  /* 0xfffffff900b07547 */ /* 0x000fea000b83ffff */
.L_x_34:
[C---:B------:R-:W-:Y:S01]  /*2750*/  LEA R3, R11.reuse, UR22, 0x3 ;  /* 0x000000160b037c11 */ /* 0x040fe2000f8e18ff */
[----:B------:R-:W-:Y:S01]  /*2760*/  NOP ;  /* 0x0000000000007918 */ /* 0x000fe20000000000 */
[----:B-1----:R-:W-:Y:S02]  /*2770*/  SHF.L.U32 R0, R10, 0x1f, RZ ;  /* 0x0000001f0a007819 */ /* 0x002fe400000006ff */
[----:B------:R-:W-:Y:S02]  /*2780*/  LEA R4, R11, UR22, 0x4 ;  /* 0x000000160b047c11 */ /* 0x000fe4000f8e20ff */
[----:B------:R-:W1:Y:S02]  /*2790*/  SYNCS.PHASECHK.TRANS64.TRYWAIT P0, [R3+URZ+0x70], R0 ;  /* 0x00007000030075a7 */ /* 0x000e6400080011ff */
[----:B-1----:R-:W-:Y:S05]  /*27a0*/  @!P0 BRA `(.L_x_43) ;  /* 0x0000008c00c88947 */ /* 0x002fea0003800000 */
.L_x_190:
[----:B------:R-:W4:Y:S01]  /*27b0*/  LDS.128 R4, [R4+0x100] ;  /* 0x0001000004047984 */ /* 0x000f220000000c00 */
[----:B------:R-:W-:Y:S01]  /*27c0*/  UISETP.GE.AND UP0, UPT, UR39, 0x1, UPT ;  /* 0x000000012700788c */ /* 0x000fe2000bf06270 */
[----:B------:R-:W-:Y:S01]  /*27d0*/  @!PT LDS RZ, [RZ] ;  /* 0x00000000fffff984 */ /* 0x000fe20000000800 */
[----:B------:R-:W-:Y:S01]  /*27e0*/  @!PT LDS RZ, [RZ] ;  /* 0x00000000fffff984 */ /* 0x000fe20000000800 */
[----:B------:R-:W-:Y:S01]  /*27f0*/  @!PT LDS RZ, [RZ] ;  /* 0x00000000fffff984 */ /* 0x000fe20000000800 */
[----:B------:R-:W-:Y:S01]  /*2800*/  @!PT LDS RZ, [RZ] ;  /* 0x00000000fffff984 */ /* 0x000fe20000000800 */
[----:B------:R1:W-:Y:S06]  /*2810*/  MEMBAR.ALL.CTA ;  /* 0x0000000000007992 */ /* 0x0003ec0000008000 */
[----:B-1----:R-:W1:Y:S01]  /*2820*/  FENCE.VIEW.ASYNC.S ;  /* 0x00000000000073c6 */ /* 0x002e620000000000 */
[----:B----4-:R-:W-:-:S13]  /*2830*/  LOP3.LUT P0, RZ, R6, 0x1, RZ, 0xc0, !PT ;  /* 0x0000000106ff7812 */ /* 0x010fda000780c0ff */
[----:B-1----:R-:W-:Y:S01]  /*2840*/  VOTEU.ANY UP1, P0 ;  /* 0x0000000000ff7886 */ /* 0x002fe20000020100 */
[----:B------:R-:W-:-:S13]  /*2850*/  PLOP3.LUT P0, PT, PT, PT, UP1, 0x80, 0x8 ;  /* 0x000000000008781c */ /* 0x000fda0003f0f018 */
[----:B------:R-:W-:Y:S02]  /*2860*/  @P0 LOP3.LUT R0, R5, 0xffff, RZ, 0xc0, !PT ;  /* 0x0000ffff05000812 */ /* 0x000fe400078ec0ff */
[----:B--2---:R-:W-:Y:S02]  /*2870*/  @P0 MOV R2, R4 ;  /* 0x0000000400020202 */ /* 0x004fe40000000f00 */
[----:B------:R-:W-:Y:S01]  /*2880*/  @P0 R2UR UR5, R0 ;  /* 0x00000000000502ca */ /* 0x000fe200000e0000 */
[----:B------:R-:W-:Y:S01]  /*2890*/  VIADD R0, R3, 0x80 ;  /* 0x0000008003007836 */ /* 0x000fe20000000000 */
[----:B------:R-:W-:Y:S02]  /*28a0*/  @P0 SHF.R.U32.HI R4, RZ, 0x10, R5 ;  /* 0x00000010ff040819 */ /* 0x000fe40000011605 */
[----:B------:R-:W-:Y:S02]  /*28b0*/  @P0 R2UR UR6, R2 ;  /* 0x00000000020602ca */ /* 0x000fe400000e0000 */
[----:B------:R-:W-:-:S02]  /*28c0*/  PRMT R0, RZ, 0x654, R0 ;  /* 0x00000654ff007816 */ /* 0x000fc40000000000 */
[----:B------:R-:W-:Y:S02]  /*28d0*/  @P0 R2UR UR4, R4 ;  /* 0x00000000040402ca */ /* 0x000fe400000e0000 */
[----:B------:R1:W-:Y:S03]  /*28e0*/  SYNCS.ARRIVE.TRANS64.RED.A1T0 RZ, [R0+URZ], RZ ;  /* 0x000000ff00ff79a7 */ /* 0x0003e600081004ff */
[----:B------:R-:W-:-:S04]  /*28f0*/  @UP1 UMOV UR53, UR5 ;  /* 0x0000000500351c82 */ /* 0x000fc80008000000 */
[----:B------:R-:W-:-:S04]  /*2900*/  @UP1 UMOV UR61, UR6 ;  /* 0x00000006003d1c82 */ /* 0x000fc80008000000 */
[----:B------:R-:W-:Y:S01]  /*2910*/  @UP1 UMOV UR60, UR4 ;  /* 0x00000004003c1c82 */ /* 0x000fe20008000000 */
[----:B------:R-:W-:Y:S05]  /*2920*/  BRA.U !UP0, `(.L_x_44) ;  /* 0x0000000108d47547 */ /* 0x000fea000b800000 */
[----:B------:R-:W2:Y:S01]  /*2930*/  LDCU.128 UR12, c[0x0][0xb10] ;  /* 0x00016200ff0c77ac */ /* 0x000ea20008000c00 */
[----:B------:R-:W4:Y:S01]  /*2940*/  LDCU UR21, c[0x0][0xb20] ;  /* 0x00016400ff1577ac */ /* 0x000f220008000800 */
[----:B------:R-:W3:Y:S01]  /*2950*/  LDCU UR20, c[0x0][0xb0c] ;  /* 0x00016180ff1477ac */ /* 0x000ee20008000800 */
[----:B------:R-:W1:Y:S01]  /*2960*/  LDCU.64 UR8, c[0x0][0xb28] ;  /* 0x00016500ff0877ac */ /* 0x000e620008000a00 */
[----:B------:R-:W-:Y:S02]  /*2970*/  UISETP.NE.AND UP3, UPT, UR39, 0x1, UPT ;  /* 0x000000012700788c */ /* 0x000fe4000bf65270 */
[----:B--2---:R-:W-:Y:S02]  /*2980*/  UIMAD.WIDE.U32 UR6, UR63, UR15, URZ ;  /* 0x0000000f3f0672a5 */ /* 0x004fe4000f8e00ff */
[----:B------:R-:W-:Y:S02]  /*2990*/  UIMAD.WIDE.U32 UR4, UR64, UR12, URZ ;  /* 0x0000000c400472a5 */ /* 0x000fe4000f8e00ff */
[----:B------:R-:W-:-:S02]  /*29a0*/  UISETP.NE.AND UP0, UPT, UR14, 0x1, UPT ;  /* 0x000000010e00788c */ /* 0x000fc4000bf05270 */
[----:B------:R-:W-:Y:S01]  /*29b0*/  UIMAD.WIDE.U32 UR18, UR53, UR15, URZ ;  /* 0x0000000f351272a5 */ /* 0x000fe2000f8e00ff */
[----:B------:R-:W-:Y:S02]  /*29c0*/  UMOV UR6, UR7 ;  /* 0x0000000700067c82 */ /* 0x000fe40008000000 */
[----:B------:R-:W-:Y:S01]  /*29d0*/  UMOV UR4, UR5 ;  /* 0x0000000500047c82 */ /* 0x000fe20008000000 */
[----:B----4-:R-:W-:Y:S02]  /*29e0*/  USHF.R.U32.HI UR6, URZ, UR21, UR6 ;  /* 0x00000015ff067299 */ /* 0x010fe40008011606 */
[----:B---3--:R-:W-:Y:S02]  /*29f0*/  UISETP.NE.AND UP2, UPT, UR20, 0x1, UPT ;  /* 0x000000011400788c */ /* 0x008fe4000bf45270 */
[----:B------:R-:W-:Y:S02]  /*2a00*/  USHF.R.U32.HI UR4, URZ, UR13, UR4 ;  /* 0x0000000dff047299 */ /* 0x000fe40008011604 */
[----:B------:R-:W-:-:S02]  /*2a10*/  USEL UR5, UR63, UR6, !UP0 ;  /* 0x000000063f057287 */ /* 0x000fc4000c000000 */
[----:B------:R-:W-:Y:S02]  /*2a20*/  USEL UR6, UR64, UR4, !UP2 ;  /* 0x0000000440067287 */ /* 0x000fe4000d000000 */
[----:B-1----:R-:W-:Y:S01]  /*2a30*/  UIMAD.WIDE.U32 UR10, UR5, UR8, URZ ;  /* 0x00000008050a72a5 */ /* 0x002fe2000f8e00ff */
[----:B------:R-:W-:Y:S01]  /*2a40*/  UMOV UR4, UR19 ;  /* 0x0000001300047c82 */ /* 0x000fe20008000000 */
[----:B------:R-:W-:Y:S02]  /*2a50*/  UIMAD.WIDE.U32 UR16, UR61, UR12, URZ ;  /* 0x0000000c3d1072a5 */ /* 0x000fe4000f8e00ff */
[----:B------:R-:W-:-:S03]  /*2a60*/  UIMAD.WIDE.U32 UR18, UR6, UR8, URZ ;  /* 0x00000008061272a5 */ /* 0x000fc6000f8e00ff */
[----:B------:R-:W-:Y:S01]  /*2a70*/  UMOV UR10, UR11 ;  /* 0x0000000b000a7c82 */ /* 0x000fe20008000000 */
[----:B------:R-:W-:Y:S02]  /*2a80*/  USHF.R.U32.HI UR4, URZ, UR21, UR4 ;  /* 0x00000015ff047299 */ /* 0x000fe40008011604 */
[----:B------:R-:W-:Y:S01]  /*2a90*/  @UP3 USHF.R.U32.HI UR5, URZ, UR9, UR10 ;  /* 0x00000009ff053299 */ /* 0x000fe2000801160a */
[----:B------:R-:W-:Y:S01]  /*2aa0*/  UMOV UR16, UR17 ;  /* 0x0000001100107c82 */ /* 0x000fe20008000000 */
[----:B------:R-:W-:Y:S01]  /*2ab0*/  UMOV UR18, UR19 ;  /* 0x0000001300127c82 */ /* 0x000fe20008000000 */
[----:B------:R-:W-:Y:S02]  /*2ac0*/  USHF.R.U32.HI UR13, URZ, UR13, UR16 ;  /* 0x0000000dff0d7299 */ /* 0x000fe40008011610 */
[----:B------:R-:W-:Y:S02]  /*2ad0*/  USEL UR4, UR53, UR4, !UP0 ;  /* 0x0000000435047287 */ /* 0x000fe4000c000000 */
[----:B------:R-:W-:-:S02]  /*2ae0*/  @UP3 USHF.R.U32.HI UR6, URZ, UR9, UR18 ;  /* 0x00000009ff063299 */ /* 0x000fc40008011612 */
[----:B------:R-:W-:Y:S02]  /*2af0*/  UIMAD UR7, UR39, UR5, URZ ;  /* 0x00000005270772a4 */ /* 0x000fe4000f8e02ff */
[----:B------:R-:W-:Y:S02]  /*2b00*/  USEL UR5, UR61, UR13, !UP2 ;  /* 0x0000000d3d057287 */ /* 0x000fe4000d000000 */
[----:B------:R-:W-:Y:S02]  /*2b10*/  UIMAD UR10, UR39, UR6, URZ ;  /* 0x00000006270a72a4 */ /* 0x000fe4000f8e02ff */
[----:B------:R-:W-:Y:S02]  /*2b20*/  UISETP.GE.AND UP0, UPT, UR4, UR7, UPT ;  /* 0x000000070400728c */ /* 0x000fe4000bf06270 */
[----:B------:R-:W-:Y:S02]  /*2b30*/  UIMAD.WIDE.U32 UR12, UR4, UR8, URZ ;  /* 0x00000008040c72a5 */ /* 0x000fe4000f8e00ff */
[----:B------:R-:W-:-:S02]  /*2b40*/  UISETP.GE.OR UP0, UPT, UR5, UR10, UP0 ;  /* 0x0000000a0500728c */ /* 0x000fc40008706670 */
[----:B------:R-:W-:Y:S02]  /*2b50*/  UIMAD.WIDE.U32 UR10, UR5, UR8, URZ ;  /* 0x00000008050a72a5 */ /* 0x000fe4000f8e00ff */
[----:B------:R-:W-:Y:S01]  /*2b60*/  UIADD3 UR12, UPT, UPT, -UR4, URZ, URZ ;  /* 0x000000ff040c7290 */ /* 0x000fe2000fffe1ff */
[----:B------:R-:W-:Y:S01]  /*2b70*/  UMOV UR8, UR13 ;  /* 0x0000000d00087c82 */ /* 0x000fe20008000000 */
[----:B------:R-:W-:Y:S02]  /*2b80*/  UIADD3 UR10, UPT, UPT, -UR5, URZ, URZ ;  /* 0x000000ff050a7290 */ /* 0x000fe4000fffe1ff */
        /* <DEDUP_REMOVED lines=15> */
.L_x_44:
[----:B------:R-:W2:Y:S02]  /*2c80*/  LDCU UR4, c[0x0][0xb30] ;  /* 0x00016600ff0477ac */ /* 0x000ea40008000800 */
[----:B--2---:R-:W-:-:S09]  /*2c90*/  UISETP.NE.AND UP0, UPT, UR4, 0x1, UPT ;  /* 0x000000010400788c */ /* 0x004fd2000bf05270 */
[----:B------:R-:W-:Y:S05]  /*2ca0*/  BRA.U UP0, `(.L_x_45) ;  /* 0x0000000100447547 */ /* 0x000fea000b800000 */
[----:B------:R-:W2:Y:S01]  /*2cb0*/  LDCU.128 UR8, c[0x0][0xb10] ;  /* 0x00016200ff0877ac */ /* 0x000ea20008000c00 */
[----:B------:R-:W4:Y:S01]  /*2cc0*/  LDCU UR12, c[0x0][0xb0c] ;  /* 0x00016180ff0c77ac */ /* 0x000f220008000800 */
[----:B------:R-:W1:Y:S01]  /*2cd0*/  LDCU UR13, c[0x0][0xb20] ;  /* 0x00016400ff0d77ac */ /* 0x000e620008000800 */
[----:B--2---:R-:W-:Y:S02]  /*2ce0*/  UIMAD.WIDE.U32 UR6, UR61, UR8, URZ ;  /* 0x000000083d0672a5 */ /* 0x004fe4000f8e00ff */
[----:B------:R-:W-:Y:S02]  /*2cf0*/  UIMAD.WIDE.U32 UR4, UR53, UR11, URZ ;  /* 0x0000000b350472a5 */ /* 0x000fe4000f8e00ff */
[----:B----4-:R-:W-:Y:S02]  /*2d00*/  UISETP.NE.AND UP2, UPT, UR12, 0x1, UPT ;  /* 0x000000010c00788c */ /* 0x010fe4000bf45270 */
[----:B------:R-:W-:Y:S01]  /*2d10*/  UISETP.NE.AND UP0, UPT, UR10, 0x1, UPT ;  /* 0x000000010a00788c */ /* 0x000fe2000bf05270 */
[----:B------:R-:W-:-:S02]  /*2d20*/  UMOV UR6, UR7 ;  /* 0x0000000700067c82 */ /* 0x000fc40008000000 */
[----:B------:R-:W-:Y:S01]  /*2d30*/  UMOV UR4, UR5 ;  /* 0x0000000500047c82 */ /* 0x000fe20008000000 */
[----:B------:R-:W-:Y:S02]  /*2d40*/  USHF.R.U32.HI UR6, URZ, UR9, UR6 ;  /* 0x00000009ff067299 */ /* 0x000fe40008011606 */
[----:B-1----:R-:W-:Y:S02]  /*2d50*/  USHF.R.U32.HI UR4, URZ, UR13, UR4 ;  /* 0x0000000dff047299 */ /* 0x002fe40008011604 */
[----:B------:R-:W-:Y:S02]  /*2d60*/  USEL UR5, UR61, UR6, !UP2 ;  /* 0x000000063d057287 */ /* 0x000fe4000d000000 */
[----:B------:R-:W-:-:S04]  /*2d70*/  USEL UR4, UR53, UR4, !UP0 ;  /* 0x0000000435047287 */ /* 0x000fc8000c000000 */
[----:B------:R-:W-:Y:S02]  /*2d80*/  UIADD3 UR6, UPT, UPT, UR5, -UR4, URZ ;  /* 0x8000000405067290 */ /* 0x000fe4000fffe0ff */
[----:B------:R-:W-:Y:S02]  /*2d90*/  UIADD3 UR4, UPT, UPT, -UR5, UR4, URZ ;  /* 0x0000000405047290 */ /* 0x000fe4000fffe1ff */
[----:B------:R-:W-:Y:S02]  /*2da0*/  UIMAD UR53, UR6, UR10, UR53 ;  /* 0x0000000a063572a4 */ /* 0x000fe4000f8e0235 */
[----:B------:R-:W-:-:S12]  /*2db0*/  UIMAD UR61, UR4, UR12, UR61 ;  /* 0x0000000c043d72a4 */ /* 0x000fd8000f8e023d */
.L_x_45:
[----:B------:R-:W-:Y:S01]  /*2dc0*/  VIADD R11, R11, 0x1 ;  /* 0x000000010b0b7836 */ /* 0x000fe20000000000 */
[----:B------:R-:W-:Y:S02]  /*2dd0*/  R2UR UR5, R54 ;  /* 0x00000000360572ca */ /* 0x000fe400000e0000 */
[----:B------:R-:W-:Y:S02]  /*2de0*/  R2UR UR4, R53 ;  /* 0x00000000350472ca */ /* 0x000fe400000e0000 */
[C---:B------:R-:W-:Y:S02]  /*2df0*/  ISETP.NE.AND P0, PT, R11.reuse, 0x2, PT ;  /* 0x000000020b00780c */ /* 0x040fe40003f05270 */
[----:B------:R-:W-:Y:S02]  /*2e00*/  PLOP3.LUT P2, PT, PT, PT, PT, 0x80, 0x8 ;  /* 0x000000000008781c */ /* 0x000fe40003f4f070 */
[----:B-1----:R-:W-:Y:S02]  /*2e10*/  SEL R0, RZ, 0x1, P0 ;  /* 0x00000001ff007807 */ /* 0x002fe40000000000 */
[----:B------:R-:W-:-:S02]  /*2e20*/  SEL R11, R11, RZ, P0 ;  /* 0x000000ff0b0b7207 */ /* 0x000fc40000000000 */
[----:B------:R-:W-:Y:S01]  /*2e30*/  LOP3.LUT R10, R10, R0, RZ, 0x3c, !PT ;  /* 0x000000000a0a7212 */ /* 0x000fe200078e3cff */
[----:B------:R-:W-:Y:S02]  /*2e40*/  UIADD3 UR24, UPT, UPT, UR61, UR5, URZ ;  /* 0x000000053d187290 */ /* 0x000fe4000fffe0ff */
[----:B------:R-:W-:Y:S01]  /*2e50*/  UIADD3 UR28, UPT, UPT, UR53, UR4, URZ ;  /* 0x00000004351c7290 */ /* 0x000fe2000fffe0ff */
[----:B------:R-:W-:Y:S11]  /*2e60*/  BRA.U UP1, `(.L_x_46) ;  /* 0xffffffe901f47547 */ /* 0x000ff6000b83ffff */
[----:B------:R-:W-:Y:S01]  /*2e70*/  UIADD3 UR22, UPT, UPT, UR22, 0x10, URZ ;  /* 0x0000001016167890 */ /* 0x000fe2000fffe0ff */
[----:B------:R-:W-:-:S03]  /*2e80*/  SHF.L.U32 R2, R12, 0x1f, RZ ;  /* 0x0000001f0c027819 */ /* 0x000fc600000006ff */
[----:B------:R-:W-:-:S09]  /*2e90*/  ULEA UR4, UR29, UR22, 0x3 ;  /* 0x000000161d047291 */ /* 0x000fd2000f8e18ff */
[----:B------:R-:W1:Y:S02]  /*2ea0*/  SYNCS.PHASECHK.TRANS64.TRYWAIT P0, [UR4], R2 ;  /* 0x00000002ff0075a7 */ /* 0x000e640008001104 */
[----:B-1----:R-:W-:Y:S05]  /*2eb0*/  @!P0 BRA `(.L_x_47) ;  /* 0x0000008800188947 */ /* 0x002fea0003800000 */
.L_x_192:
[----:B------:R-:W-:-:S04]  /*2ec0*/  UIADD3 UR4, UPT, UPT, UR29, 0x1, URZ ;  /* 0x000000011d047890 */ /* 0x000fc8000fffe0ff */
[----:B------:R-:W-:-:S04]  /*2ed0*/  UISETP.NE.AND UP0, UPT, UR4, 0x2, UPT ;  /* 0x000000020400788c */ /* 0x000fc8000bf05270 */
[----:B------:R-:W-:Y:S02]  /*2ee0*/  USEL UR5, URZ, 0x1, UP0 ;  /* 0x00000001ff057887 */ /* 0x000fe40008000000 */
[----:B------:R-:W-:-:S04]  /*2ef0*/  USEL UR4, UR4, URZ, UP0 ;  /* 0x000000ff04047287 */ /* 0x000fc80008000000 */
[----:B------:R-:W-:Y:S01]  /*2f00*/  ULEA UR4, UR4, UR22, 0x3 ;  /* 0x0000001604047291 */ /* 0x000fe2000f8e18ff */
[----:B-1----:R-:W-:-:S04]  /*2f10*/  LOP3.LUT R2, R12, UR5, RZ, 0x3c, !PT ;  /* 0x000000050c027c12 */ /* 0x002fc8000f8e3cff */
[----:B------:R-:W-:Y:S01]  /*2f20*/  SHF.L.U32 R2, R2, 0x1f, RZ ;  /* 0x0000001f02027819 */ /* 0x000fe200000006ff */
[----:B------:R-:W-:-:S07]  /*2f30*/  IMAD.U32 R0, RZ, RZ, UR4 ;  /* 0x00000004ff007e24 */ /* 0x000fce000f8e00ff */
.L_x_48:
[----:B-1----:R1:W2:Y:S02]  /*2f40*/  SYNCS.PHASECHK.TRANS64.TRYWAIT P0, [R0+URZ], R2 ;  /* 0x00000002000075a7 */ /* 0x0022a400080011ff */
[----:B--2---:R-:W-:Y:S05]  /*2f50*/  @!P0 NANOSLEEP.SYNCS 0x989680 ;  /* 0x009896800000895d */ /* 0x004fea0003900000 */
[----:B------:R-:W2:Y:S02]  /*2f60*/  @!P0 SYNCS.PHASECHK.TRANS64 P0, [R0+URZ], R2 ;  /* 0x00000002000085a7 */ /* 0x000ea400080010ff */
[----:B--2---:R-:W-:Y:S05]  /*2f70*/  @P0 EXIT ;  /* 0x000000000000094d */ /* 0x004fea0003800000 */
[----:B------:R-:W-:Y:S05]  /*2f80*/  BRA `(.L_x_48) ;  /* 0xfffffffc00ec7947 */ /* 0x000fea000383ffff */
.L_x_22:
[----:B------:R-:W-:-:S04]  /*2f90*/  UISETP.NE.AND UP0, UPT, UR62, URZ, UPT ;  /* 0x000000ff3e00728c */ /* 0x000fc8000bf05270 */
[----:B------:R-:W-:-:S09]  /*2fa0*/  UISETP.NE.OR UP0, UPT, UR20, 0x1, UP0 ;  /* 0x000000011400788c */ /* 0x000fd20008705670 */
[----:B------:R-:W-:Y:S05]  /*2fb0*/  BRA.U UP0, `(.L_x_49) ;  /* 0x00000005004c7547 */ /* 0x000fea000b800000 */
[----:B------:R-:W-:Y:S01]  /*2fc0*/  HFMA2 R3, -RZ, RZ, 0, 0 ;  /* 0x00000000ff037431 */ /* 0x000fe200000001ff */
[----:B------:R-:W-:Y:S01]  /*2fd0*/  ISETP.GE.U32.AND P2, PT, R5, 0x8, PT ;  /* 0x000000080500780c */ /* 0x000fe20003f46070 */
[----:B------:R-:W-:Y:S01]  /*2fe0*/  IMAD.MOV.U32 R12, RZ, RZ, 0x1 ;  /* 0x00000001ff0c7424 */ /* 0x000fe200078e00ff */
[----:B------:R-:W-:Y:S01]  /*2ff0*/  CS2R R6, SRZ ;  /* 0x0000000000067805 */ /* 0x000fe2000001ff00 */
[----:B------:R-:W-:Y:S01]  /*3000*/  IMAD.MOV.U32 R4, RZ, RZ, RZ ;  /* 0x000000ffff047224 */ /* 0x000fe200078e00ff */
[----:B------:R-:W-:Y:S01]  /*3010*/  UMOV UR6, 0x400 ;  /* 0x0000040000067882 */ /* 0x000fe20000000000 */
[----:B------:R-:W-:Y:S01]  /*3020*/  UMOV UR5, URZ ;  /* 0x000000ff00057c82 */ /* 0x000fe20008000000 */
[----:B------:R-:W-:-:S12]  /*3030*/  ULEA UR6, UR62, UR6, 0x18 ;  /* 0x000000063e067291 */ /* 0x000fd8000f8ec0ff */
.L_x_53:
[----:B------:R-:W-:Y:S02]  /*3040*/  LEA R0, R3, UR6, 0x3 ;  /* 0x0000000603007c11 */ /* 0x000fe4000f8e18ff */
[----:B------:R-:W-:-:S03]  /*3050*/  SHF.L.U32 R8, R4, 0x1f, RZ ;  /* 0x0000001f04087819 */ /* 0x000fc600000006ff */
[----:B------:R-:W-:Y:S01]  /*3060*/  VIADD R9, R0, 0xe0 ;  /* 0x000000e000097836 */ /* 0x000fe20000000000 */
[----:B------:R-:W2:Y:S02]  /*3070*/  SYNCS.PHASECHK.TRANS64.TRYWAIT P0, [R0+URZ+0xd0], R8 ;  /* 0x0000d008000075a7 */ /* 0x000ea400080011ff */
[----:B--2---:R-:W-:Y:S05]  /*3080*/  @!P0 BRA `(.L_x_50) ;  /* 0x0000008400bc8947 */ /* 0x004fea0003800000 */
.L_x_193:
[----:B------:R-:W-:Y:S01]  /*3090*/  ULEA UR4, UR5, UR6, 0x3 ;  /* 0x0000000605047291 */ /* 0x000fe2000f8e18ff */
[----:B--2---:R-:W-:Y:S01]  /*30a0*/  PRMT R0, RZ, 0x654, R9 ;  /* 0x00000654ff007816 */ /* 0x004fe20000000009 */
[----:B------:R-:W-:Y:S01]  /*30b0*/  @!P2 IMAD.MOV.U32 R8, RZ, RZ, 0x10 ;  /* 0x00000010ff08a424 */ /* 0x000fe200078e00ff */
[----:B------:R-:W-:Y:S01]  /*30c0*/  SHF.L.U32 R9, R12, 0x1f, RZ ;  /* 0x0000001f0c097819 */ /* 0x000fe200000006ff */
[----:B------:R-:W-:Y:S01]  /*30d0*/  UIADD3 UR7, UPT, UPT, UR4, 0x70, URZ ;  /* 0x0000007004077890 */ /* 0x000fe2000fffe0ff */
[----:B------:R2:W-:Y:S05]  /*30e0*/  SYNCS.ARRIVE.TRANS64.RED.A1T0 RZ, [R0+URZ], RZ ;  /* 0x000000ff00ff79a7 */ /* 0x0005ea00081004ff */
[----:B------:R-:W-:Y:S01]  /*30f0*/  IMAD.U32 R10, RZ, RZ, UR7 ;  /* 0x00000007ff0a7e24 */ /* 0x000fe2000f8e00ff */
[----:B------:R-:W3:Y:S04]  /*3100*/  SYNCS.PHASECHK.TRANS64.TRYWAIT P0, [UR4+0x80], R9 ;  /* 0x00008009ff0075a7 */ /* 0x000ee80008001104 */
[----:B------:R-:W-:Y:S01]  /*3110*/  PRMT R10, R5, 0x654, R10 ;  /* 0x00000654050a7816 */ /* 0x000fe2000000000a */
[----:B--23--:R-:W-:Y:S06]  /*3120*/  @!P0 BRA `(.L_x_51) ;  /* 0x0000008400a88947 */ /* 0x00cfec0003800000 */
.L_x_195:
[----:B------:R-:W-:Y:S01]  /*3130*/  ULEA UR8, UR5, UR6, 0x4 ;  /* 0x0000000605087291 */ /* 0x000fe2000f8e20ff */
[----:B------:R-:W-:Y:S01]  /*3140*/  SEL R2, R10, R2, !P2 ;  /* 0x000000020a027207 */ /* 0x000fe20005000000 */
[----:B------:R-:W-:Y:S01]  /*3150*/  UIADD3 UR9, UPT, UPT, UR4, 0x70, URZ ;  /* 0x0000007004097890 */ /* 0x000fe2000fffe0ff */
[----:B--2---:R-:W-:Y:S01]  /*3160*/  LEA R0, R7, UR6, 0x3 ;  /* 0x0000000607007c11 */ /* 0x004fe2000f8e18ff */
[----:B------:R-:W-:Y:S01]  /*3170*/  UIADD3 UR8, UPT, UPT, UR8, 0x100, URZ ;  /* 0x0000010008087890 */ /* 0x000fe2000fffe0ff */
[----:B------:R2:W-:Y:S01]  /*3180*/  @!P2 SYNCS.ARRIVE.TRANS64.RED RZ, [R2+URZ], R8 ;  /* 0x0000000802ffa9a7 */ /* 0x0005e200080004ff */
[----:B------:R-:W-:Y:S01]  /*3190*/  UIADD3 UR4, UPT, UPT, UR5, 0x1, URZ ;  /* 0x0000000105047890 */ /* 0x000fe2000fffe0ff */
[----:B------:R-:W-:-:S03]  /*31a0*/  VIADD R3, R3, 0x1 ;  /* 0x0000000103037836 */ /* 0x000fc60000000000 */
[----:B------:R-:W-:Y:S02]  /*31b0*/  UISETP.NE.AND UP0, UPT, UR4, 0x2, UPT ;  /* 0x000000020400788c */ /* 0x000fe4000bf05270 */
[----:B------:R-:W-:Y:S01]  /*31c0*/  ISETP.NE.AND P0, PT, R3, 0x2, PT ;  /* 0x000000020300780c */ /* 0x000fe20003f05270 */
[----:B------:R-:W-:Y:S06]  /*31d0*/  UGETNEXTWORKID.BROADCAST [UR8], [UR9] ;  /* 0x00000000080073ca */ /* 0x000fec0008000100 */
[----:B------:R-:W-:Y:S02]  /*31e0*/  USEL UR7, URZ, 0x1, UP0 ;  /* 0x00000001ff077887 */ /* 0x000fe40008000000 */
[----:B------:R-:W-:-:S04]  /*31f0*/  USEL UR5, UR4, URZ, UP0 ;  /* 0x000000ff04057287 */ /* 0x000fc80008000000 */
[----:B------:R-:W-:Y:S02]  /*3200*/  LOP3.LUT R12, R12, UR7, RZ, 0x3c, !PT ;  /* 0x000000070c0c7c12 */ /* 0x000fe4000f8e3cff */
[----:B--2---:R-:W-:-:S04]  /*3210*/  SHF.L.U32 R8, R6, 0x1f, RZ ;  /* 0x0000001f06087819 */ /* 0x004fc800000006ff */
[----:B------:R-:W2:Y:S02]  /*3220*/  SYNCS.PHASECHK.TRANS64.TRYWAIT P1, [R0+URZ+0x70], R8 ;  /* 0x00007008000075a7 */ /* 0x000ea400080211ff */
[----:B--2---:R-:W-:Y:S05]  /*3230*/  @!P1 BRA `(.L_x_52) ;  /* 0x00000084007c9947 */ /* 0x004fea0003800000 */
.L_x_196:
[----:B--2---:R-:W-:Y:S01]  /*3240*/  LEA R8, R7, UR6, 0x4 ;  /* 0x0000000607087c11 */ /* 0x004fe2000f8e20ff */
[----:B------:R-:W-:Y:S01]  /*3250*/  VIADD R0, R0, 0x80 ;  /* 0x0000008000007836 */ /* 0x000fe20000000000 */
[----:B------:R-:W-:Y:S01]  /*3260*/  SEL R3, R3, RZ, P0 ;  /* 0x000000ff03037207 */ /* 0x000fe20000000000 */
[----:B------:R-:W-:-:S03]  /*3270*/  VIADD R7, R7, 0x1 ;  /* 0x0000000107077836 */ /* 0x000fc60000000000 */
[----:B------:R-:W2:Y:S01]  /*3280*/  LDS.128 R8, [R8+0x100] ;  /* 0x0001000008087984 */ /* 0x000ea20000000c00 */
[----:B------:R-:W-:Y:S02]  /*3290*/  PRMT R0, RZ, 0x654, R0 ;  /* 0x00000654ff007816 */ /* 0x000fe40000000000 */
[C---:B------:R-:W-:Y:S01]  /*32a0*/  ISETP.NE.AND P1, PT, R7.reuse, 0x2, PT ;  /* 0x000000020700780c */ /* 0x040fe20003f25270 */
[----:B------:R-:W-:Y:S01]  /*32b0*/  @!PT LDS RZ, [RZ] ;  /* 0x00000000fffff984 */ /* 0x000fe20000000800 */
[----:B------:R-:W-:Y:S01]  /*32c0*/  @!PT LDS RZ, [RZ] ;  /* 0x00000000fffff984 */ /* 0x000fe20000000800 */
[----:B------:R-:W-:Y:S01]  /*32d0*/  @!PT LDS RZ, [RZ] ;  /* 0x00000000fffff984 */ /* 0x000fe20000000800 */
[----:B------:R-:W-:Y:S01]  /*32e0*/  @!PT LDS RZ, [RZ] ;  /* 0x00000000fffff984 */ /* 0x000fe20000000800 */
[----:B------:R3:W-:Y:S06]  /*32f0*/  MEMBAR.ALL.CTA ;  /* 0x0000000000007992 */ /* 0x0007ec0000008000 */
[----:B---3--:R-:W3:Y:S01]  /*3300*/  FENCE.VIEW.ASYNC.S ;  /* 0x00000000000073c6 */ /* 0x008ee20000000000 */
[----:B------:R-:W-:Y:S01]  /*3310*/  SEL R7, R7, RZ, P1 ;  /* 0x000000ff07077207 */ /* 0x000fe20000800000 */
[----:B---3--:R3:W-:Y:S01]  /*3320*/  SYNCS.ARRIVE.TRANS64.RED.A1T0 RZ, [R0+URZ], RZ ;  /* 0x000000ff00ff79a7 */ /* 0x0087e200081004ff */
[----:B--2---:R-:W-:-:S02]  /*3330*/  LOP3.LUT P3, RZ, R10, 0x1, RZ, 0xc0, !PT ;  /* 0x000000010aff7812 */ /* 0x004fc4000786c0ff */
[----:B------:R-:W-:-:S04]  /*3340*/  SEL R8, RZ, 0x1, P1 ;  /* 0x00000001ff087807 */ /* 0x000fc80000800000 */
[----:B------:R-:W-:Y:S02]  /*3350*/  LOP3.LUT R6, R6, R8, RZ, 0x3c, !PT ;  /* 0x0000000806067212 */ /* 0x000fe400078e3cff */
[----:B---3--:R-:W-:-:S04]  /*3360*/  SEL R0, RZ, 0x1, P0 ;  /* 0x00000001ff007807 */ /* 0x008fc80000000000 */
[----:B------:R-:W-:Y:S01]  /*3370*/  LOP3.LUT R4, R4, R0, RZ, 0x3c, !PT ;  /* 0x0000000004047212 */ /* 0x000fe200078e3cff */
[----:B------:R-:W-:Y:S06]  /*3380*/  @P3 BRA `(.L_x_53) ;  /* 0xfffffffc002c3947 */ /* 0x000fec000383ffff */
[----:B------:R-:W-:Y:S01]  /*3390*/  ULEA UR4, UR5, UR6, 0x3 ;  /* 0x0000000605047291 */ /* 0x000fe2000f8e18ff */
[----:B------:R-:W-:-:S08]  /*33a0*/  SHF.L.U32 R2, R12, 0x1f, RZ ;  /* 0x0000001f0c027819 */ /* 0x000fd000000006ff */
[----:B------:R-:W2:Y:S02]  /*33b0*/  SYNCS.PHASECHK.TRANS64 P0, [UR4+0x80], R2 ;  /* 0x00008002ff0075a7 */ /* 0x000ea40008001004 */
[----:B--2---:R-:W-:Y:S05]  /*33c0*/  @P0 BRA `(.L_x_54) ;  /* 0x0000000000080947 */ /* 0x004fea0003800000 */
[----:B------:R-:W2:Y:S02]  /*33d0*/  SYNCS.PHASECHK.TRANS64.TRYWAIT P0, [UR4+0x80], R2 ;  /* 0x00008002ff0075a7 */ /* 0x000ea40008001104 */
[----:B--2---:R-:W-:Y:S05]  /*33e0*/  @!P0 BRA `(.L_x_55) ;  /* 0x0000008400248947 */ /* 0x004fea0003800000 */
.L_x_54:
[----:B------:R-:W-:-:S04]  /*33f0*/  UIADD3 UR7, UPT, UPT, UR5, 0x1, URZ ;  /* 0x0000000105077890 */ /* 0x000fc8000fffe0ff */
[----:B------:R-:W-:-:S04]  /*3400*/  UISETP.NE.AND UP0, UPT, UR7, 0x2, UPT ;  /* 0x000000020700788c */ /* 0x000fc8000bf05270 */
[----:B------:R-:W-:Y:S02]  /*3410*/  USEL UR8, URZ, 0x1, UP0 ;  /* 0x00000001ff087887 */ /* 0x000fe40008000000 */
[----:B------:R-:W-:-:S04]  /*3420*/  USEL UR7, UR7, URZ, UP0 ;  /* 0x000000ff07077287 */ /* 0x000fc80008000000 */
[----:B------:R-:W-:Y:S01]  /*3430*/  ULEA UR7, UR7, UR6, 0x3 ;  /* 0x0000000607077291 */ /* 0x000fe2000f8e18ff */
[----:B--2---:R-:W-:-:S04]  /*3440*/  LOP3.LUT R2, R12, UR8, RZ, 0x3c, !PT ;  /* 0x000000080c027c12 */ /* 0x004fc8000f8e3cff */
[----:B------:R-:W-:-:S04]  /*3450*/  SHF.L.U32 R0, R2, 0x1f, RZ ;  /* 0x0000001f02007819 */ /* 0x000fc800000006ff */
[----:B------:R-:W2:Y:S02]  /*3460*/  SYNCS.PHASECHK.TRANS64 P0, [UR7+0x80], R0 ;  /* 0x00008000ff0075a7 */ /* 0x000ea40008001007 */
[----:B-12---:R-:W-:Y:S05]  /*3470*/  @P0 EXIT ;  /* 0x000000000000094d */ /* 0x006fea0003800000 */
[----:B------:R-:W-:Y:S02]  /*3480*/  SHF.L.U32 R2, R2, 0x1f, RZ ;  /* 0x0000001f02027819 */ /* 0x000fe400000006ff */
[----:B------:R-:W-:-:S07]  /*3490*/  MOV R0, UR7 ;  /* 0x0000000700007c02 */ /* 0x000fce0008000f00 */
.L_x_56:
[----:B-1----:R1:W2:Y:S02]  /*34a0*/  SYNCS.PHASECHK.TRANS64.TRYWAIT P0, [R0+URZ+0x80], R2 ;  /* 0x00008002000075a7 */ /* 0x0022a400080011ff */
[----:B--2---:R-:W-:Y:S05]  /*34b0*/  @!P0 NANOSLEEP.SYNCS 0x989680 ;  /* 0x009896800000895d */ /* 0x004fea0003900000 */
[----:B------:R-:W2:Y:S02]  /*34c0*/  @!P0 SYNCS.PHASECHK.TRANS64 P0, [R0+URZ+0x80], R2 ;  /* 0x00008002000085a7 */ /* 0x000ea400080010ff */
[----:B--2---:R-:W-:Y:S05]  /*34d0*/  @P0 EXIT ;  /* 0x000000000000094d */ /* 0x004fea0003800000 */
[----:B------:R-:W-:Y:S05]  /*34e0*/  BRA `(.L_x_56) ;  /* 0xfffffffc00ec7947 */ /* 0x000fea000383ffff */
.L_x_49:
[----:B------:R-:W-:Y:S05]  /*34f0*/  BRA.U UP5, `(.L_x_57) ;  /* 0x00000019054c7547 */ /* 0x000fea000b800000 */
[----:B------:R-:W-:Y:S01]  /*3500*/  UMOV UR4, 0x40 ;  /* 0x0000004000047882 */ /* 0x000fe20000000000 */
[----:B------:R-:W-:Y:S01]  /*3510*/  NOP ;  /* 0x0000000000007918 */ /* 0x000fe20000000000 */
[----:B------:R-:W-:Y:S01]  /*3520*/  ULEA UR5, UR62, UR4, 0x18 ;  /* 0x000000043e057291 */ /* 0x000fe2000f8ec0ff */
[----:B------:R-:W-:Y:S02]  /*3530*/  UMOV UR6, 0x400 ;  /* 0x0000040000067882 */ /* 0x000fe40000000000 */
[----:B------:R-:W-:-:S06]  /*3540*/  ULEA UR6, UR62, UR6, 0x18 ;  /* 0x000000063e067291 */ /* 0x000fcc000f8ec0ff */
[----:B------:R-:W2:Y:S02]  /*3550*/  LDS.U8 R5, [UR5+0x1c] ;  /* 0x00001c05ff057984 */ /* 0x000ea40008000000 */
[----:B--2---:R-:W-:-:S13]  /*3560*/  ISETP.NE.AND P0, PT, R5, RZ, PT ;  /* 0x000000ff0500720c */ /* 0x004fda0003f05270 */
[----:B------:R-:W-:Y:S05]  /*3570*/  @P0 BRA `(.L_x_58) ;  /* 0x0000000400180947 */ /* 0x000fea0003800000 */
[----:B------:R-:W-:Y:S01]  /*3580*/  R2UR UR4, R2 ;  /* 0x00000000020472ca */ /* 0x000fe200000e0000 */
[----:B------:R-:W-:-:S12]  /*3590*/  UIADD3 UR7, UPT, UPT, UR5, 0x8, URZ ;  /* 0x0000000805077890 */ /* 0x000fd8000fffe0ff */
[----:B------:R-:W-:-:S09]  /*35a0*/  UISETP.NE.U32.AND UP1, UPT, UR4, 0x1, UPT ;  /* 0x000000010400788c */ /* 0x000fd2000bf25070 */
[----:B------:R-:W-:Y:S05]  /*35b0*/  BRA.U !UP1, `(.L_x_59) ;  /* 0x0000000109a47547 */ /* 0x000fea000b800000 */
[----:B------:R-:W-:Y:S01]  /*35c0*/  ELECT P0, URZ, PT ;  /* 0x0000000000ff782f */ /* 0x000fe20003800000 */
[----:B------:R-:W-:-:S12]  /*35d0*/  BSSY B0, `(.L_x_59) ;  /* 0x0000027000007945 */ /* 0x000fd80003800000 */
[----:B------:R-:W-:Y:S05]  /*35e0*/  @!P0 BRA `(.L_x_60) ;  /* 0x0000000000948947 */ /* 0x000fea0003800000 */
[----:B------:R-:W-:-:S05]  /*35f0*/  UMOV UR4, 0x10 ;  /* 0x0000001000047882 */ /* 0x000fca0000000000 */
[----:B------:R-:W-:Y:S04]  /*3600*/  DEPBAR.LE SB2, 0x36 ;  /* 0x0000ad800000791a */ /* 0x000fe80000000000 */
[----:B------:R-:W2:Y:S02]  /*3610*/  UTCATOMSWS.2CTA.FIND_AND_SET.ALIGN UP0, UR4, UR4 ;  /* 0x00000004000475e3 */ /* 0x000ea40008200800 */
[----:B--2---:R-:W-:Y:S01]  /*3620*/  MOV R12, UR4 ;  /* 0x00000004000c7c02 */ /* 0x004fe20008000f00 */
[----:B------:R-:W-:Y:S06]  /*3630*/  BRA.U UP0, `(.L_x_61) ;  /* 0x0000000100187547 */ /* 0x000fec000b800000 */
.L_x_62:
[----:B------:R-:W-:Y:S05]  /*3640*/  NANOSLEEP 0x64 ;  /* 0x000000640000795d */ /* 0x000fea0003800000 */
[----:B------:R-:W-:-:S05]  /*3650*/  UMOV UR4, 0x10 ;  /* 0x0000001000047882 */ /* 0x000fca0000000000 */
[----:B------:R-:W-:Y:S04]  /*3660*/  DEPBAR.LE SB2, 0x36 ;  /* 0x0000ad800000791a */ /* 0x000fe80000000000 */
[----:B------:R-:W2:Y:S02]  /*3670*/  UTCATOMSWS.2CTA.FIND_AND_SET.ALIGN UP0, UR4, UR4 ;  /* 0x00000004000475e3 */ /* 0x000ea40008200800 */
[----:B--2---:R-:W-:Y:S01]  /*3680*/  MOV R12, UR4 ;  /* 0x00000004000c7c02 */ /* 0x004fe20008000f00 */
[----:B------:R-:W-:Y:S05]  /*3690*/  BRA.U !UP0, `(.L_x_62) ;  /* 0xfffffffd08e87547 */ /* 0x000fea000b83ffff */
.L_x_61:
[----:B------:R-:W2:Y:S01]  /*36a0*/  LDS R8, [UR5+0x10] ;  /* 0x00001005ff087984 */ /* 0x000ea20008000800 */
[----:B------:R-:W-:Y:S01]  /*36b0*/  R2UR UR4, R0 ;  /* 0x00000000000472ca */ /* 0x000fe200000e0000 */
[----:B------:R-:W-:-:S04]  /*36c0*/  IMAD.U32 R5, RZ, RZ, UR6 ;  /* 0x00000006ff057e24 */ /* 0x000fc8000f8e00ff */
[----:B------:R-:W-:-:S08]  /*36d0*/  VIADD R5, R5, 0x120 ;  /* 0x0000012005057836 */ /* 0x000fd00000000000 */
[----:B------:R-:W-:Y:S02]  /*36e0*/  MOV R6, UR4 ;  /* 0x0000000400067c02 */ /* 0x000fe40008000f00 */
[----:B--2---:R-:W-:-:S04]  /*36f0*/  SHF.L.U32 R8, R8, 0x1f, RZ ;  /* 0x0000001f08087819 */ /* 0x004fc800000006ff */
[----:B------:R-:W2:Y:S02]  /*3700*/  SYNCS.PHASECHK.TRANS64.TRYWAIT P0, [UR5+0x8], R8 ;  /* 0x00000808ff0075a7 */ /* 0x000ea40008001105 */
[----:B--2---:R-:W-:Y:S05]  /*3710*/  @P0 BRA `(.L_x_63) ;  /* 0x0000000000080947 */ /* 0x004fea0003800000 */
[----:B------:R-:W2:Y:S02]  /*3720*/  SYNCS.PHASECHK.TRANS64.TRYWAIT P0, [UR5+0x8], R8 ;  /* 0x00000808ff0075a7 */ /* 0x000ea40008001105 */
[----:B--2---:R-:W-:Y:S05]  /*3730*/  @!P0 BRA `(.L_x_64) ;  /* 0x0000008000688947 */ /* 0x004fea0003800000 */
.L_x_63:
[----:B------:R-:W-:Y:S01]  /*3740*/  R2UR UR4, R0 ;  /* 0x00000000000472ca */ /* 0x000fe200000e0000 */
[----:B------:R-:W-:Y:S01]  /*3750*/  IMAD.MOV.U32 R10, RZ, RZ, 0xffff ;  /* 0x0000ffffff0a7424 */ /* 0x000fe200078e00ff */
[----:B------:R-:W-:Y:S01]  /*3760*/  PRMT R6, R6, 0x654, R5 ;  /* 0x0000065406067816 */ /* 0x000fe20000000005 */
[----:B------:R-:W-:Y:S02]  /*3770*/  HFMA2 R5, -RZ, RZ, 0, 5.9604644775390625e-08 ;  /* 0x00000001ff057431 */ /* 0x000fe400000001ff */
[----:B--2---:R-:W-:Y:S02]  /*3780*/  IMAD.MOV.U32 R8, RZ, RZ, 0x4 ;  /* 0x00000004ff087424 */ /* 0x004fe400078e00ff */
[----:B------:R-:W-:Y:S01]  /*3790*/  IMAD.SHL.U32 R11, R12, 0x20, RZ ;  /* 0x000000200c0b7824 */ /* 0x000fe200078e00ff */
[----:B------:R-:W-:-:S05]  /*37a0*/  SHF.L.U32 R10, R10, R12, RZ ;  /* 0x0000000c0a0a7219 */ /* 0x000fca00000006ff */
[----:B------:R-:W-:Y:S01]  /*37b0*/  UPRMT UR4, UR4, 0x654, UR7 ;  /* 0x0000065404047896 */ /* 0x000fe20008000007 */
[----:B------:R-:W-:-:S05]  /*37c0*/  SHF.L.U32 R9, R5, R12, RZ ;  /* 0x0000000c05097219 */ /* 0x000fca00000006ff */
[----:B------:R-:W-:-:S03]  /*37d0*/  MOV R7, UR4 ;  /* 0x0000000400077c02 */ /* 0x000fc60008000f00 */
[----:B------:R2:W-:Y:S01]  /*37e0*/  SYNCS.ARRIVE.TRANS64.RED RZ, [UR4], R8 ;  /* 0x00000008ffff79a7 */ /* 0x0005e20008000404 */
[----:B------:R2:W-:Y:S04]  /*37f0*/  STS [UR6+0x120], R11 ;  /* 0x0001200bff007988 */ /* 0x0005e80008000806 */
[----:B------:R2:W-:Y:S04]  /*3800*/  STAS [R6.64], R12 ;  /* 0x0000000c06007dbd */ /* 0x0005e8000c0008ff */
[----:B------:R2:W-:Y:S04]  /*3810*/  ATOMS.OR RZ, [UR5+0x14], R10 ;  /* 0x0000140affff798c */ /* 0x0005e8000b000005 */
[----:B------:R2:W-:Y:S04]  /*3820*/  ATOMS.OR RZ, [UR5+0x18], R9 ;  /* 0x00001809ffff798c */ /* 0x0005e8000b000005 */
[----:B------:R2:W-:Y:S02]  /*3830*/  ATOMS.XOR RZ, [UR5+0x10], R5 ;  /* 0x00001005ffff798c */ /* 0x0005e4000b800005 */
.L_x_60:
[----:B-1----:R-:W-:Y:S05]  /*3840*/  BSYNC B0 ;  /* 0x0000000000007941 */ /* 0x002fea0003800000 */
.L_x_59:
[----:B------:R-:W-:Y:S05]  /*3850*/  BRA.U UP1, `(.L_x_65) ;  /* 0x0000000101707547 */ /* 0x000fea000b800000 */
[----:B------:R-:W-:-:S03]  /*3860*/  UMOV UR4, 0xffffffff ;  /* 0xffffffff00047882 */ /* 0x000fc60000000000 */
[----:B------:R-:W-:Y:S05]  /*3870*/  BRA.DIV UR4, `(.L_x_66) ;  /* 0x0000008204307947 */ /* 0x000fea000b800000 */
[----:B------:R-:W-:-:S13]  /*3880*/  ELECT P0, URZ, PT ;  /* 0x0000000000ff782f */ /* 0x000fda0003800000 */
.L_x_200:
[----:B------:R-:W-:Y:S05]  /*3890*/  @!P0 BRA `(.L_x_65) ;  /* 0x0000000000608947 */ /* 0x000fea0003800000 */
[----:B--2---:R-:W2:Y:S02]  /*38a0*/  LDS R6, [UR5+0x10] ;  /* 0x00001005ff067984 */ /* 0x004ea40008000800 */
[----:B--2---:R-:W-:-:S04]  /*38b0*/  SHF.L.U32 R6, R6, 0x1f, RZ ;  /* 0x0000001f06067819 */ /* 0x004fc800000006ff */
[----:B------:R-:W2:Y:S02]  /*38c0*/  SYNCS.PHASECHK.TRANS64.TRYWAIT P0, [UR5+0x8], R6 ;  /* 0x00000806ff0075a7 */ /* 0x000ea40008001105 */
[----:B--2---:R-:W-:Y:S05]  /*38d0*/  @P0 BRA `(.L_x_67) ;  /* 0x0000000000080947 */ /* 0x004fea0003800000 */
[----:B------:R-:W2:Y:S02]  /*38e0*/  SYNCS.PHASECHK.TRANS64.TRYWAIT P0, [UR5+0x8], R6 ;  /* 0x00000806ff0075a7 */ /* 0x000ea40008001105 */
[----:B--2---:R-:W-:Y:S05]  /*38f0*/  @!P0 BRA `(.L_x_68) ;  /* 0x0000008000348947 */ /* 0x004fea0003800000 */
.L_x_67:
[----:B------:R-:W3:Y:S01]  /*3900*/  LDS R8, [UR6+0x120] ;  /* 0x00012006ff087984 */ /* 0x000ee20008000800 */
[----:B------:R-:W-:Y:S01]  /*3910*/  R2UR UR4, R0 ;  /* 0x00000000000472ca */ /* 0x000fe200000e0000 */
[----:B--2---:R-:W-:Y:S02]  /*3920*/  IMAD.MOV.U32 R6, RZ, RZ, 0xffff ;  /* 0x0000ffffff067424 */ /* 0x004fe400078e00ff */
[----:B------:R-:W-:-:S10]  /*3930*/  IMAD.MOV.U32 R5, RZ, RZ, 0x1 ;  /* 0x00000001ff057424 */ /* 0x000fd400078e00ff */
[----:B------:R-:W-:Y:S01]  /*3940*/  UPRMT UR4, UR4, 0x654, UR7 ;  /* 0x0000065404047896 */ /* 0x000fe20008000007 */
[----:B---3--:R-:W-:Y:S01]  /*3950*/  IMAD.SHL.U32 R7, R8, 0x20, RZ ;  /* 0x0000002008077824 */ /* 0x008fe200078e00ff */
[-C--:B------:R-:W-:Y:S02]  /*3960*/  SHF.L.U32 R6, R6, R8.reuse, RZ ;  /* 0x0000000806067219 */ /* 0x080fe400000006ff */
[----:B------:R-:W-:Y:S02]  /*3970*/  SHF.L.U32 R8, R5, R8, RZ ;  /* 0x0000000805087219 */ /* 0x000fe400000006ff */
[----:B------:R3:W-:Y:S04]  /*3980*/  STS [UR6+0x120], R7 ;  /* 0x00012007ff007988 */ /* 0x0007e80008000806 */
[----:B------:R3:W-:Y:S04]  /*3990*/  ATOMS.OR RZ, [UR5+0x14], R6 ;  /* 0x00001406ffff798c */ /* 0x0007e8000b000005 */
[----:B------:R3:W-:Y:S01]  /*39a0*/  ATOMS.OR RZ, [UR5+0x18], R8 ;  /* 0x00001808ffff798c */ /* 0x0007e2000b000005 */
[----:B------:R-:W-:Y:S03]  /*39b0*/  SYNCS.ARRIVE.TRANS64.RED.A1T0 RZ, [UR4], RZ ;  /* 0x000000ffffff79a7 */ /* 0x000fe60008100404 */
[----:B------:R3:W-:Y:S01]  /*39c0*/  ATOMS.XOR RZ, [UR5+0x10], R5 ;  /* 0x00001005ffff798c */ /* 0x0007e2000b800005 */
[----:B------:R-:W-:Y:S05]  /*39d0*/  BRA `(.L_x_65) ;  /* 0x0000000000107947 */ /* 0x000fea0003800000 */
.L_x_58:
[----:B------:R-:W-:Y:S02]  /*39e0*/  MOV R5, 0xffffffff ;  /* 0xffffffff00057802 */ /* 0x000fe40000000f00 */
[----:B------:R-:W-:-:S03]  /*39f0*/  MOV R6, 0x3a20 ;  /* 0x00003a2000067802 */ /* 0x000fc60000000f00 */
[----:B------:R2:W-:Y:S04]  /*3a00*/  STS [UR6+0x120], R5 ;  /* 0x00012005ff007988 */ /* 0x0005e80008000806 */
[----:B-12--5:R-:W-:Y:S05]  /*3a10*/  CALL.REL.NOINC `($__internal_1_$__cuda_sm10x_tcgen05_guardrail_trap_phase_invalid_during_alloc) ;  /* 0x0000008800b87944 */ /* 0x026fea0003c00000 */
.L_x_65:
[----:B------:R-:W-:Y:S05]  /*3a20*/  WARPSYNC.ALL ;  /* 0x0000000000007948 */ /* 0x000fea0003800000 */
[----:B------:R-:W4:Y:S01]  /*3a30*/  S2UR UR4, SR_CgaCtaId ;  /* 0x00000000000479c3 */ /* 0x000f220000008800 */
[----:B------:R-:W-:Y:S01]  /*3a40*/  UMOV UR62, 0x400 ;  /* 0x00000400003e7882 */ /* 0x000fe20000000000 */
[----:B------:R-:W4:Y:S01]  /*3a50*/  LDCU UR7, c[0x0][0x38c] ;  /* 0x00007180ff0777ac */ /* 0x000f220008000800 */
[----:B------:R-:W-:Y:S01]  /*3a60*/  LOP3.LUT R3, R3, 0xffff, RZ, 0xc0, !PT ;  /* 0x0000ffff03037812 */ /* 0x000fe200078ec0ff */
[----:B--2---:R-:W-:Y:S01]  /*3a70*/  IMAD.MOV.U32 R11, RZ, RZ, 0x1 ;  /* 0x00000001ff0b7424 */ /* 0x004fe200078e00ff */
[----:B------:R-:W-:Y:S01]  /*3a80*/  R2UR UR5, R2 ;  /* 0x00000000020572ca */ /* 0x000fe200000e0000 */
[----:B------:R-:W-:Y:S01]  /*3a90*/  IMAD.MOV.U32 R10, RZ, RZ, RZ ;  /* 0x000000ffff0a7224 */ /* 0x000fe200078e00ff */
[----:B------:R-:W-:-:S02]  /*3aa0*/  LOP3.LUT R4, R4, 0xffff, RZ, 0xc0, !PT ;  /* 0x0000ffff04047812 */ /* 0x000fc400078ec0ff */
[----:B---3--:R-:W-:Y:S01]  /*3ab0*/  CS2R R8, SRZ ;  /* 0x0000000000087805 */ /* 0x008fe2000001ff00 */
[----:B------:R-:W-:Y:S01]  /*3ac0*/  UMOV UR9, URZ ;  /* 0x000000ff00097c82 */ /* 0x000fe20008000000 */
[----:B-1----:R-:W-:Y:S01]  /*3ad0*/  UMOV UR60, URZ ;  /* 0x000000ff003c7c82 */ /* 0x002fe20008000000 */
[----:B------:R-:W-:Y:S01]  /*3ae0*/  R2UR UR65, R4 ;  /* 0x00000000044172ca */ /* 0x000fe200000e0000 */
[----:B------:R-:W-:Y:S01]  /*3af0*/  UMOV UR76, 0x0 ;  /* 0x00000000004c7882 */ /* 0x000fe20000000000 */
[----:B------:R-:W-:Y:S01]  /*3b00*/  UMOV UR77, 0x10200910 ;  /* 0x10200910004d7882 */ /* 0x000fe20000000000 */
[----:B------:R-:W-:Y:S01]  /*3b10*/  UMOV UR74, 0x0 ;  /* 0x00000000004a7882 */ /* 0x000fe20000000000 */
[----:B------:R-:W-:Y:S01]  /*3b20*/  UMOV UR75, 0x10200910 ;  /* 0x10200910004b7882 */ /* 0x000fe20000000000 */
[----:B------:R-:W-:Y:S01]  /*3b30*/  UMOV UR72, 0x0 ;  /* 0x0000000000487882 */ /* 0x000fe20000000000 */
[----:B------:R-:W-:Y:S01]  /*3b40*/  UMOV UR73, 0x10200910 ;  /* 0x1020091000497882 */ /* 0x000fe20000000000 */
[----:B------:R-:W-:-:S02]  /*3b50*/  UISETP.NE.AND UP3, UPT, UR5, URZ, UPT ;  /* 0x000000ff0500728c */ /* 0x000fc4000bf65270 */
[----:B----4-:R-:W-:Y:S01]  /*3b60*/  UIADD3 UR7, UPT, UPT, UR7, 0x7f, URZ ;  /* 0x0000007f07077890 */ /* 0x010fe2000fffe0ff */
[----:B------:R-:W-:Y:S01]  /*3b70*/  UMOV UR70, 0x0 ;  /* 0x0000000000467882 */ /* 0x000fe20000000000 */
[----:B------:R-:W-:Y:S01]  /*3b80*/  UMOV UR71, 0x10200910 ;  /* 0x1020091000477882 */ /* 0x000fe20000000000 */
[----:B------:R-:W-:Y:S01]  /*3b90*/  ULEA UR62, UR4, UR62, 0x18 ;  /* 0x0000003e043e7291 */ /* 0x000fe2000f8ec0ff */
[----:B------:R-:W-:Y:S02]  /*3ba0*/  UMOV UR68, 0x0 ;  /* 0x0000000000447882 */ /* 0x000fe40000000000 */
[----:B------:R-:W-:Y:S01]  /*3bb0*/  UMOV UR4, URZ ;  /* 0x000000ff00047c82 */ /* 0x000fe20008000000 */
[----:B------:R-:W-:Y:S01]  /*3bc0*/  UIADD3 UR6, UPT, UPT, UR62, 0x8400, URZ ;  /* 0x000084003e067890 */ /* 0x000fe2000fffe0ff */
[----:B------:R-:W-:Y:S01]  /*3bd0*/  IMAD.U32 R14, RZ, RZ, UR4 ;  /* 0x00000004ff0e7e24 */ /* 0x000fe2000f8e00ff */
[----:B------:R-:W-:Y:S02]  /*3be0*/  USHF.R.S32.HI UR4, URZ, 0x1f, UR7 ;  /* 0x0000001fff047899 */ /* 0x000fe40008011407 */
[----:B------:R-:W-:-:S02]  /*3bf0*/  UIADD3 UR5, UPT, UPT, UR62, 0x28400, URZ ;  /* 0x000284003e057890 */ /* 0x000fc4000fffe0ff */
[----:B------:R-:W-:Y:S02]  /*3c00*/  ULEA.HI UR4, UR4, UR7, URZ, 0x7 ;  /* 0x0000000704047291 */ /* 0x000fe4000f8f38ff */
[----:B------:R-:W-:Y:S02]  /*3c10*/  USHF.R.U32.HI UR6, URZ, 0x4, UR6 ;  /* 0x00000004ff067899 */ /* 0x000fe40008011606 */
[----:B------:R-:W-:Y:S02]  /*3c20*/  USHF.R.S32.HI UR8, URZ, 0x7, UR4 ;  /* 0x00000007ff087899 */ /* 0x000fe40008011404 */
[----:B------:R-:W-:Y:S01]  /*3c30*/  USHF.R.U32.HI UR5, URZ, 0x4, UR5 ;  /* 0x00000004ff057899 */ /* 0x000fe20008011605 */
[----:B------:R-:W-:Y:S01]  /*3c40*/  R2UR UR4, R3 ;  /* 0x00000000030472ca */ /* 0x000fe200000e0000 */
[----:B------:R-:W-:Y:S02]  /*3c50*/  UISETP.LT.AND UP0, UPT, UR8, 0x1, UPT ;  /* 0x000000010800788c */ /* 0x000fe4000bf01270 */
[----:B------:R-:W-:Y:S01]  /*3c60*/  ULOP3.LUT UR6, UR6, 0x3fff, URZ, 0xc0, !UPT ;  /* 0x00003fff06067892 */ /* 0x000fe2000f8ec0ff */
[----:B------:R-:W-:Y:S01]  /*3c70*/  IMAD.U32 R12, RZ, RZ, UR8 ;  /* 0x00000008ff0c7e24 */ /* 0x000fe2000f8e00ff */
[----:B------:R-:W-:-:S02]  /*3c80*/  ULOP3.LUT UR67, UR5, 0x3fff, URZ, 0xc0, !UPT ;  /* 0x00003fff05437892 */ /* 0x000fc4000f8ec0ff */
[----:B------:R-:W-:Y:S02]  /*3c90*/  ULOP3.LUT UR66, UR6, 0x10000, URZ, 0xfc, !UPT ;  /* 0x0001000006427892 */ /* 0x000fe4000f8efcff */
[----:B------:R-:W-:Y:S01]  /*3ca0*/  ULOP3.LUT UR67, UR67, 0x10000, URZ, 0xfc, !UPT ;  /* 0x0001000043437892 */ /* 0x000fe2000f8efcff */
[----:B------:R-:W-:-:S03]  /*3cb0*/  UMOV UR69, 0x10200910 ;  /* 0x1020091000457882 */ /* 0x000fc60000000000 */
[----:B------:R-:W-:Y:S01]  /*3cc0*/  IMAD.U32 R13, RZ, RZ, UR4 ;  /* 0x00000004ff0d7e24 */ /* 0x000fe2000f8e00ff */
[----:B------:R-:W-:Y:S01]  /*3cd0*/  NOP ;  /* 0x0000000000007918 */ /* 0x000fe20000000000 */
[----:B------:R-:W-:Y:S06]  /*3ce0*/  BAR.ARV 0x6, 0xa0 ;  /* 0x0182800000007b1d */ /* 0x000fec0000002000 */
[----:B------:R-:W1:Y:S02]  /*3cf0*/  LDS R5, [UR62+0x120] ;  /* 0x0001203eff057984 */ /* 0x000e640008000800 */
[----:B-1----:R-:W-:-:S13]  /*3d00*/  R2UR UR4, R5 ;  /* 0x00000000050472ca */ /* 0x002fda00000e0000 */
[----:B------:R-:W-:Y:S01]  /*3d10*/  IMAD.U32 R16, RZ, RZ, UR4 ;  /* 0x00000004ff107e24 */ /* 0x000fe2000f8e00ff */
[----:B------:R-:W-:-:S06]  /*3d20*/  USEL UR4, UR8, 0x1, !UP0 ;  /* 0x0000000108047887 */ /* 0x000fcc000c000000 */
[----:B------:R-:W-:-:S07]  /*3d30*/  IMAD.U32 R15, RZ, RZ, UR4 ;  /* 0x00000004ff0f7e24 */ /* 0x000fce000f8e00ff */
.L_x_76:
[C---:B------:R-:W-:Y:S02]  /*3d40*/  LEA R3, R10.reuse, UR62, 0x3 ;  /* 0x0000003e0a037c11 */ /* 0x040fe4000f8e18ff */
[----:B------:R-:W-:Y:S02]  /*3d50*/  SHF.L.U32 R4, R9, 0x1f, RZ ;  /* 0x0000001f09047819 */ /* 0x000fe400000006ff */
[----:B------:R-:W-:Y:S02]  /*3d60*/  LEA R5, R10, UR62, 0x4 ;  /* 0x0000003e0a057c11 */ /* 0x000fe4000f8e20ff */
[----:B------:R-:W1:Y:S02]  /*3d70*/  SYNCS.PHASECHK.TRANS64.TRYWAIT P0, [R3+URZ+0x70], R4 ;  /* 0x00007004030075a7 */ /* 0x000e6400080011ff */
[----:B-1----:R-:W-:Y:S05]  /*3d80*/  @!P0 BRA `(.L_x_69) ;  /* 0x0000007c00288947 */ /* 0x002fea0003800000 */
.L_x_201:
[----:B-1----:R-:W1:Y:S01]  /*3d90*/  LDS.128 R4, [R5+0x100] ;  /* 0x0001000005047984 */ /* 0x002e620000000c00 */
[----:B------:R-:W-:Y:S02]  /*3da0*/  VIADD R3, R3, 0x80 ;  /* 0x0000008003037836 */ /* 0x000fe40000000000 */
[----:B------:R-:W-:Y:S01]  /*3db0*/  VIADD R10, R10, 0x1 ;  /* 0x000000010a0a7836 */ /* 0x000fe20000000000 */
[----:B------:R-:W-:Y:S01]  /*3dc0*/  @!PT LDS RZ, [RZ] ;  /* 0x00000000fffff984 */ /* 0x000fe20000000800 */
[----:B------:R-:W-:Y:S01]  /*3dd0*/  @!PT LDS RZ, [RZ] ;  /* 0x00000000fffff984 */ /* 0x000fe20000000800 */
[----:B------:R-:W-:Y:S01]  /*3de0*/  @!PT LDS RZ, [RZ] ;  /* 0x00000000fffff984 */ /* 0x000fe20000000800 */
[----:B------:R-:W-:Y:S01]  /*3df0*/  @!PT LDS RZ, [RZ] ;  /* 0x00000000fffff984 */ /* 0x000fe20000000800 */
[----:B------:R2:W-:Y:S06]  /*3e00*/  MEMBAR.ALL.CTA ;  /* 0x0000000000007992 */ /* 0x0005ec0000008000 */
[----:B--2---:R-:W2:Y:S01]  /*3e10*/  FENCE.VIEW.ASYNC.S ;  /* 0x00000000000073c6 */ /* 0x004ea20000000000 */
[----:B------:R-:W-:-:S04]  /*3e20*/  PRMT R3, RZ, 0x654, R3 ;  /* 0x00000654ff037816 */ /* 0x000fc80000000003 */
[----:B--2---:R2:W-:Y:S01]  /*3e30*/  SYNCS.ARRIVE.TRANS64.RED.A1T0 RZ, [R3+URZ], RZ ;  /* 0x000000ff03ff79a7 */ /* 0x0045e200081004ff */
[----:B-1----:R-:W-:Y:S01]  /*3e40*/  LOP3.LUT P1, RZ, R6, 0x1, RZ, 0xc0, !PT ;  /* 0x0000000106ff7812 */ /* 0x002fe2000782c0ff */
[----:B--2---:R-:W-:-:S12]  /*3e50*/  BRA.U UP3, `(.L_x_70) ;  /* 0x00000009032c7547 */ /* 0x004fd8000b800000 */
[----:B------:R-:W1:Y:S01]  /*3e60*/  LDCU UR4, c[0x0][0x38c] ;  /* 0x00007180ff0477ac */ /* 0x000e620008000800 */
[----:B------:R-:W-:Y:S02]  /*3e70*/  R2UR UR5, R14 ;  /* 0x000000000e0572ca */ /* 0x000fe400000e0000 */
[----:B------:R-:W-:Y:S02]  /*3e80*/  PLOP3.LUT P2, PT, PT, PT, PT, 0x80, 0x8 ;  /* 0x000000000008781c */ /* 0x000fe40003f4f070 */
[----:B------:R-:W-:Y:S02]  /*3e90*/  SHF.L.U32 R5, R11, 0x1f, RZ ;  /* 0x0000001f0b057819 */ /* 0x000fe400000006ff */
[----:B------:R-:W-:-:S07]  /*3ea0*/  R2UR UR6, R16 ;  /* 0x00000000100672ca */ /* 0x000fce00000e0000 */
[----:B------:R-:W-:Y:S02]  /*3eb0*/  ULEA UR7, UR5, UR62, 0x3 ;  /* 0x0000003e05077291 */ /* 0x000fe4000f8e18ff */
[----:B-1----:R-:W-:-:S04]  /*3ec0*/  UISETP.GE.AND UP0, UPT, UR4, 0x1, UPT ;  /* 0x000000010400788c */ /* 0x002fc8000bf06270 */
[----:B------:R-:W-:Y:S01]  /*3ed0*/  IMAD.U32 R4, RZ, RZ, UR7 ;  /* 0x00000007ff047e24 */ /* 0x000fe2000f8e00ff */
[----:B------:R-:W-:Y:S01]  /*3ee0*/  ULEA UR8, UR5, UR6, 0x7 ;  /* 0x0000000605087291 */ /* 0x000fe2000f8e38ff */
[----:B------:R-:W-:-:S05]  /*3ef0*/  PLOP3.LUT P0, PT, PT, PT, UP0, 0x80, 0x8 ;  /* 0x000000000008781c */ /* 0x000fca0003f0f008 */
[----:B------:R-:W-:-:S08]  /*3f00*/  @UP0 ULEA UR4, UR9, UR62, 0x3 ;  /* 0x0000003e09040291 */ /* 0x000fd0000f8e18ff */
[----:B------:R-:W-:-:S04]  /*3f10*/  @P0 SHF.L.U32 R3, R8, 0x1f, RZ ;  /* 0x0000001f08030819 */ /* 0x000fc800000006ff */
[----:B------:R1:W2:Y:S01]  /*3f20*/  @P0 SYNCS.PHASECHK.TRANS64.TRYWAIT P2, [UR4], R3 ;  /* 0x00000003ff0005a7 */ /* 0x0002a20008041104 */
[----:B------:R-:W3:Y:S02]  /*3f30*/  SYNCS.PHASECHK.TRANS64.TRYWAIT P0, [UR7+0xb0], R5 ;  /* 0x0000b005ff0075a7 */ /* 0x000ee40008001107 */
[----:B-123--:R-:W-:Y:S05]  /*3f40*/  @!P0 BRA `(.L_x_71) ;  /* 0x0000007800cc8947 */ /* 0x00efea0003800000 */
.L_x_203:
[----:B------:R-:W-:Y:S01]  /*3f50*/  UMOV UR64, UR60 ;  /* 0x0000003c00407c82 */ /* 0x000fe20008000000 */
[----:B------:R-:W-:Y:S05]  /*3f60*/  BRA.U !UP0, `(.L_x_72) ;  /* 0x0000000508d07547 */ /* 0x000fea000b800000 */
[----:B------:R-:W-:Y:S01]  /*3f70*/  R2UR UR4, R15 ;  /* 0x000000000f0472ca */ /* 0x000fe200000e0000 */
[----:B------:R-:W-:Y:S01]  /*3f80*/  UPLOP3.LUT UP2, UPT, UPT, UPT, UPT, 0x40, 0x4 ;  /* 0x000000000004789c */ /* 0x000fe20003f4e870 */
[----:B------:R-:W-:Y:S01]  /*3f90*/  R2UR UR61, R12 ;  /* 0x000000000c3d72ca */ /* 0x000fe200000e0000 */
[----:B------:R-:W-:-:S10]  /*3fa0*/  UMOV UR7, UR9 ;  /* 0x0000000900077c82 */ /* 0x000fd40008000000 */
[----:B------:R-:W-:-:S12]  /*3fb0*/  UIADD3 UR64, UPT, UPT, UR4, UR60, URZ ;  /* 0x0000003c04407290 */ /* 0x000fd8000fffe0ff */
.L_x_75:
[----:B--2---:R-:W-:Y:S01]  /*3fc0*/  ULEA UR5, UR7, UR62, 0x3 ;  /* 0x0000003e07057291 */ /* 0x004fe2000f8e18ff */
[----:B------:R-:W-:Y:S11]  /*3fd0*/  @P2 BRA `(.L_x_73) ;  /* 0x00000000000c2947 */ /* 0x000ff60003800000 */
[----:B-1----:R-:W-:Y:S04]  /*3fe0*/  SHF.L.U32 R5, R8, 0x1f, RZ ;  /* 0x0000001f08057819 */ /* 0x002fe800000006ff */
[----:B------:R-:W1:Y:S02]  /*3ff0*/  SYNCS.PHASECHK.TRANS64.TRYWAIT P0, [UR5], R5 ;  /* 0x00000005ff0075a7 */ /* 0x000e640008001105 */
[----:B-1----:R-:W-:Y:S05]  /*4000*/  @!P0 BRA `(.L_x_74) ;  /* 0x0000007800b88947 */ /* 0x002fea0003800000 */
.L_x_73:
[----:B------:R-:W-:Y:S01]  /*4010*/  UISETP.NE.AND UP0, UPT, UR61, 0x1, UPT ;  /* 0x000000013d00788c */ /* 0x000fe2000bf05270 */
[----:B------:R-:W-:Y:S01]  /*4020*/  PLOP3.LUT P2, PT, PT, PT, PT, 0x80, 0x8 ;  /* 0x000000000008781c */ /* 0x000fe20003f4f070 */
[----:B------:R-:W-:Y:S01]  /*4030*/  UIADD3 UR9, UPT, UPT, UR7, 0x1, URZ ;  /* 0x0000000107097890 */ /* 0x000fe2000fffe0ff */
[----:B------:R-:W-:Y:S01]  /*4040*/  MOV.SPILL R6, UR65 ;  /* 0x0000004100067c02 */ /* 0x000fe20009000f00 */
[----:B------:R-:W-:Y:S01]  /*4050*/  UIADD3 UR63, UPT, UPT, UR5, 0x10, URZ ;  /* 0x00000010053f7890 */ /* 0x000fe2000fffe0ff */
[----:B-1----:R-:W-:Y:S01]  /*4060*/  MOV.SPILL R5, UR64 ;  /* 0x0000004000057c02 */ /* 0x002fe20009000f00 */
[----:B------:R-:W-:Y:S01]  /*4070*/  UISETP.NE.AND UP1, UPT, UR9, 0x2, UPT ;  /* 0x000000020900788c */ /* 0x000fe2000bf25270 */
[----:B------:R-:W-:Y:S01]  /*4080*/  PLOP3.LUT P0, PT, PT, PT, UP0, 0x80, 0x8 ;  /* 0x000000000008781c */ /* 0x000fe20003f0f008 */
[----:B------:R-:W-:Y:S02]  /*4090*/  ULEA UR6, UR7, UR67, 0xb ;  /* 0x0000004307067291 */ /* 0x000fe4000f8e58ff */
[----:B------:R-:W-:Y:S02]  /*40a0*/  USEL UR5, URZ, 0x1, UP1 ;  /* 0x00000001ff057887 */ /* 0x000fe40008800000 */
[----:B------:R-:W-:Y:S02]  /*40b0*/  USEL UR9, UR9, URZ, UP1 ;  /* 0x000000ff09097287 */ /* 0x000fe40008800000 */
[----:B------:R-:W-:Y:S02]  /*40c0*/  ULEA UR4, UR7, UR66, 0xc ;  /* 0x0000004207047291 */ /* 0x000fe4000f8e60ff */
[----:B------:R-:W-:Y:S01]  /*40d0*/  @UP0 ULEA UR7, UR9, UR62, 0x3 ;  /* 0x0000003e09070291 */ /* 0x000fe2000f8e18ff */
[----:B------:R-:W-:Y:S01]  /*40e0*/  LOP3.LUT R8, R8, UR5, RZ, 0x3c, !PT ;  /* 0x0000000508087c12 */ /* 0x000fe2000f8e3cff */
[----:B------:R-:W-:Y:S02]  /*40f0*/  UIADD3 UR20, UPT, UPT, UR6, 0x2, URZ ;  /* 0x0000000206147890 */ /* 0x000fe4000fffe0ff */
[----:B------:R-:W-:Y:S01]  /*4100*/  UIADD3 UR18, UPT, UPT, UR4, 0x2, URZ ;  /* 0x0000000204127890 */ /* 0x000fe2000fffe0ff */
[----:B------:R-:W-:Y:S01]  /*4110*/  @P0 SHF.L.U32 R3, R8, 0x1f, RZ ;  /* 0x0000001f08030819 */ /* 0x000fe200000006ff */
[----:B------:R-:W-:Y:S02]  /*4120*/  UIADD3 UR16, UPT, UPT, UR6, 0x4, URZ ;  /* 0x0000000406107890 */ /* 0x000fe4000fffe0ff */
[----:B------:R-:W-:Y:S01]  /*4130*/  UIADD3 UR10, UPT, UPT, UR4, 0x4, URZ ;  /* 0x00000004040a7890 */ /* 0x000fe2000fffe0ff */
[----:B------:R2:W3:Y:S01]  /*4140*/  @P0 SYNCS.PHASECHK.TRANS64.TRYWAIT P2, [UR7], R3 ;  /* 0x00000003ff0005a7 */ /* 0x0004e20008041107 */
[----:B------:R-:W-:Y:S02]  /*4150*/  UIADD3 UR14, UPT, UPT, UR6, 0x6, URZ ;  /* 0x00000006060e7890 */ /* 0x000fe4000fffe0ff */
        /* <DEDUP_REMOVED lines=21> */
[----:B------:R-:W-:Y:S01]  /*42b0*/  UIADD3 UR61, UPT, UPT, UR61, -0x1, URZ ;  /* 0xffffffff3d3d7890 */ /* 0x000fe2000fffe0ff */
[----:B------:R-:W-:Y:S01]  /*42c0*/  UMOV UR7, 0x40004040 ;  /* 0x4000404000077882 */ /* 0x000fe20000000000 */
[----:B------:R-:W-:Y:S01]  /*42d0*/  UMOV UR64, 0x0 ;  /* 0x0000000000407882 */ /* 0x000fe20000000000 */
[----:B------:R-:W-:Y:S01]  /*42e0*/  UMOV UR65, 0x10200910 ;  /* 0x1020091000417882 */ /* 0x000fe20000000000 */
[----:B------:R-:W-:Y:S01]  /*42f0*/  UMOV UR5, 0x40004040 ;  /* 0x4000404000057882 */ /* 0x000fe20000000000 */
[----:B------:R-:W-:Y:S01]  /*4300*/  UMOV UR21, 0x40004040 ;  /* 0x4000404000157882 */ /* 0x000fe20000000000 */
[----:B------:R1:W-:Y:S01]  /*4310*/  UTCHMMA.2CTA gdesc[UR4], gdesc[UR6], tmem[UR8], tmem[UR64], idesc[UR65], UP2 ;  /* 0x00ff4006040075ea */ /* 0x0003e20009200008 */
[----:B------:R-:W-:Y:S01]  /*4320*/  UPLOP3.LUT UP2, UPT, UPT, UPT, UPT, 0x80, 0x8 ;  /* 0x000000000008789c */ /* 0x000fe20003f4f070 */
[----:B------:R-:W-:Y:S01]  /*4330*/  UMOV UR19, 0x40004040 ;  /* 0x4000404000137882 */ /* 0x000fe20000000000 */
[----:B------:R-:W-:Y:S01]  /*4340*/  UMOV UR17, 0x40004040 ;  /* 0x4000404000117882 */ /* 0x000fe20000000000 */
[----:B------:R4:W-:Y:S01]  /*4350*/  UTCHMMA.2CTA gdesc[UR18], gdesc[UR20], tmem[UR8], tmem[UR64], idesc[UR65], UPT ;  /* 0x00ff4014120075ea */ /* 0x0009e2000ba00008 */
        /* <DEDUP_REMOVED lines=19> */
[----:B-1----:R-:W-:Y:S01]  /*4490*/  UMOV UR7, 0x10200910 ;  /* 0x1020091000077882 */ /* 0x002fe20000000000 */
[----:B------:R-:W-:Y:S01]  /*44a0*/  UMOV UR35, 0x40004040 ;  /* 0x4000404000237882 */ /* 0x000fe20000000000 */
[----:B------:R-:W-:Y:S01]  /*44b0*/  UMOV UR33, 0x40004040 ;  /* 0x4000404000217882 */ /* 0x000fe20000000000 */
[----:B------:R-:W-:Y:S01]  /*44c0*/  UMOV UR27, 0x40004040 ;  /* 0x40004040001b7882 */ /* 0x000fe20000000000 */
[----:B------:R-:W-:Y:S01]  /*44d0*/  UMOV UR25, 0x40004040 ;  /* 0x4000404000197882 */ /* 0x000fe20000000000 */
[----:B----4-:R-:W-:Y:S02]  /*44e0*/  UIADD3 UR20, UPT, UPT, UR4, 0xc02, URZ ;  /* 0x00000c0204147890 */ /* 0x010fe4000fffe0ff */
[----:B------:R-:W-:Y:S02]  /*44f0*/  UIADD3 UR18, UPT, UPT, UR6, 0x604, URZ ;  /* 0x0000060406127890 */ /* 0x000fe4000fffe0ff */
[----:B--2---:R-:W-:Y:S02]  /*4500*/  UIADD3 UR16, UPT, UPT, UR4, 0xc04, URZ ;  /* 0x00000c0404107890 */ /* 0x004fe4000fffe0ff */
[----:B------:R-:W-:Y:S01]  /*4510*/  UIADD3 UR10, UPT, UPT, UR6, 0x606, URZ ;  /* 0x00000606060a7890 */ /* 0x000fe2000fffe0ff */
[----:B------:R-:W-:Y:S01]  /*4520*/  R2UR.FILL UR65, R6 ;  /* 0x00000000064172ca */ /* 0x000fe200004e0000 */
[----:B------:R-:W-:Y:S01]  /*4530*/  UMOV UR14, 0x0 ;  /* 0x00000000000e7882 */ /* 0x000fe20000000000 */
[----:B------:R-:W-:Y:S01]  /*4540*/  UMOV UR15, 0x10200910 ;  /* 0x10200910000f7882 */ /* 0x000fe20000000000 */
[----:B------:R-:W-:Y:S01]  /*4550*/  UMOV UR12, 0x0 ;  /* 0x00000000000c7882 */ /* 0x000fe20000000000 */
[----:B------:R-:W-:Y:S01]  /*4560*/  UTCHMMA.2CTA gdesc[UR28], gdesc[UR30], tmem[UR8], tmem[UR14], idesc[UR15], UPT ;  /* 0x00ff0e1e1c0075ea */ /* 0x000fe2000ba00008 */
[----:B------:R-:W-:Y:S01]  /*4570*/  UTCHMMA.2CTA gdesc[UR56], gdesc[UR58], tmem[UR8], tmem[UR14], idesc[UR15], UPT ;  /* 0x00ff0e3a380075ea */ /* 0x000fe2000ba00008 */
[----:B------:R-:W-:Y:S01]  /*4580*/  UMOV UR13, 0x10200910 ;  /* 0x10200910000d7882 */ /* 0x000fe20000000000 */
[----:B------:R-:W-:Y:S01]  /*4590*/  UTCHMMA.2CTA gdesc[UR52], gdesc[UR54], tmem[UR8], tmem[UR14], idesc[UR15], UPT ;  /* 0x00ff0e36340075ea */ /* 0x000fe2000ba00008 */
[----:B------:R-:W-:Y:S01]  /*45a0*/  UIADD3 UR4, UPT, UPT, UR4, 0xc06, URZ ;  /* 0x00000c0604047890 */ /* 0x000fe2000fffe0ff */
[----:B------:R-:W-:Y:S01]  /*45b0*/  UTCHMMA.2CTA gdesc[UR48], gdesc[UR50], tmem[UR8], tmem[UR12], idesc[UR13], UPT ;  /* 0x00ff0c32300075ea */ /* 0x000fe2000ba00008 */
[----:B------:R-:W-:Y:S01]  /*45c0*/  UTCHMMA.2CTA gdesc[UR44], gdesc[UR46], tmem[UR8], tmem[UR12], idesc[UR13], UPT ;  /* 0x00ff0c2e2c0075ea */ /* 0x000fe2000ba00008 */
[----:B------:R-:W-:Y:S01]  /*45d0*/  UMOV UR6, 0x0 ;  /* 0x0000000000067882 */ /* 0x000fe20000000000 */
[----:B------:R-:W-:Y:S01]  /*45e0*/  UTCHMMA.2CTA gdesc[UR40], gdesc[UR42], tmem[UR8], tmem[UR12], idesc[UR13], UPT ;  /* 0x00ff0c2a280075ea */ /* 0x000fe2000ba00008 */
[----:B------:R1:W-:Y:S01]  /*45f0*/  UTCHMMA.2CTA gdesc[UR36], gdesc[UR38], tmem[UR8], tmem[UR6], idesc[UR7], UPT ;  /* 0x00ff0626240075ea */ /* 0x0003e2000ba00008 */
[----:B------:R2:W-:Y:S01]  /*4600*/  UTCHMMA.2CTA gdesc[UR32], gdesc[UR34], tmem[UR8], tmem[UR76], idesc[UR77], UPT ;  /* 0x00ff4c22200075ea */ /* 0x0005e2000ba00008 */
[----:B------:R-:W-:Y:S01]  /*4610*/  UMOV UR23, 0x40004040 ;  /* 0x4000404000177882 */ /* 0x000fe20000000000 */
[----:B------:R2:W-:Y:S01]  /*4620*/  UTCHMMA.2CTA gdesc[UR24], gdesc[UR26], tmem[UR8], tmem[UR74], idesc[UR75], UPT ;  /* 0x00ff4a1a180075ea */ /* 0x0005e2000ba00008 */
[----:B------:R-:W-:Y:S01]  /*4630*/  R2UR.FILL UR64, R5 ;  /* 0x00000000054072ca */ /* 0x000fe200004e0000 */
[----:B------:R2:W-:Y:S01]  /*4640*/  UTCHMMA.2CTA gdesc[UR20], gdesc[UR22], tmem[UR8], tmem[UR72], idesc[UR73], UPT ;  /* 0x00ff4816140075ea */ /* 0x0005e2000ba00008 */
[----:B------:R2:W-:Y:S01]  /*4650*/  UTCHMMA.2CTA gdesc[UR16], gdesc[UR18], tmem[UR8], tmem[UR70], idesc[UR71], UPT ;  /* 0x00ff4612100075ea */ /* 0x0005e2000ba00008 */
[----:B------:R2:W-:Y:S01]  /*4660*/  UTCHMMA.2CTA gdesc[UR4], gdesc[UR10], tmem[UR8], tmem[UR68], idesc[UR69], UPT ;  /* 0x00ff440a040075ea */ /* 0x0005e2000ba00008 */
[----:B------:R2:W-:Y:S09]  /*4670*/  UTCBAR.2CTA.MULTICAST [UR63], URZ, UR65 ;  /* 0x000000ff3f0073e9 */ /* 0x0005f20008200841 */
[----:B------:R-:W-:Y:S01]  /*4680*/  UISETP.NE.AND UP0, UPT, UR60, UR64, UPT ;  /* 0x000000403c00728c */ /* 0x000fe2000bf05270 */
[----:B-1----:R-:W-:Y:S08]  /*4690*/  UMOV UR7, UR9 ;  /* 0x0000000900077c82 */ /* 0x002ff00008000000 */
[----:B---3--:R-:W-:Y:S05]  /*46a0*/  BRA.U UP0, `(.L_x_75) ;  /* 0xfffffff900447547 */ /* 0x008fea000b83ffff */
.L_x_72:
[----:B--2---:R-:W-:Y:S01]  /*46b0*/  R2UR UR4, R4 ;  /* 0x00000000040472ca */ /* 0x004fe200000e0000 */
[----:B------:R-:W-:Y:S01]  /*46c0*/  UMOV UR60, UR64 ;  /* 0x00000040003c7c82 */ /* 0x000fe20008000000 */
[----:B------:R-:W-:-:S11]  /*46d0*/  R2UR UR5, R13 ;  /* 0x000000000d0572ca */ /* 0x000fd600000e0000 */
[----:B------:R-:W-:-:S09]  /*46e0*/  UIADD3 UR4, UPT, UPT, UR4, 0x90, URZ ;  /* 0x0000009004047890 */ /* 0x000fd2000fffe0ff */
[----:B------:R2:W-:Y:S01]  /*46f0*/  UTCBAR.2CTA.MULTICAST [UR4], URZ, UR5 ;  /* 0x000000ff040073e9 */ /* 0x0005e20008200805 */
[----:B------:R-:W-:Y:S02]  /*4700*/  NOP ;  /* 0x0000000000007918 */ /* 0x000fe40000000000 */
.L_x_70:
[----:B--2---:R-:W-:Y:S02]  /*4710*/  R2UR UR4, R14 ;  /* 0x000000000e0472ca */ /* 0x004fe400000e0000 */
[----:B------:R-:W-:-:S04]  /*4720*/  ISETP.NE.AND P0, PT, R10, 0x2, PT ;  /* 0x000000020a00780c */ /* 0x000fc80003f05270 */
[----:B-1----:R-:W-:Y:S02]  /*4730*/  SEL R3, RZ, 0x1, P0 ;  /* 0x00000001ff037807 */ /* 0x002fe40000000000 */
[----:B------:R-:W-:Y:S02]  /*4740*/  SEL R10, R10, RZ, P0 ;  /* 0x000000ff0a0a7207 */ /* 0x000fe40000000000 */
[----:B------:R-:W-:-:S03]  /*4750*/  LOP3.LUT R9, R9, R3, RZ, 0x3c, !PT ;  /* 0x0000000309097212 */ /* 0x000fc600078e3cff */
[----:B------:R-:W-:-:S04]  /*4760*/  UIADD3 UR4, UPT, UPT, UR4, 0x1, URZ ;  /* 0x0000000104047890 */ /* 0x000fc8000fffe0ff */
[----:B------:R-:W-:-:S04]  /*4770*/  UISETP.NE.AND UP0, UPT, UR4, 0x4, UPT ;  /* 0x000000040400788c */ /* 0x000fc8000bf05270 */
[----:B------:R-:W-:Y:S02]  /*4780*/  USEL UR5, URZ, 0x1, UP0 ;  /* 0x00000001ff057887 */ /* 0x000fe40008000000 */
[----:B------:R-:W-:-:S04]  /*4790*/  USEL UR4, UR4, URZ, UP0 ;  /* 0x000000ff04047287 */ /* 0x000fc80008000000 */
[----:B------:R-:W-:Y:S02]  /*47a0*/  LOP3.LUT R11, R11, UR5, RZ, 0x3c, !PT ;  /* 0x000000050b0b7c12 */ /* 0x000fe4000f8e3cff */
[----:B------:R-:W-:Y:S01]  /*47b0*/  IMAD.U32 R14, RZ, RZ, UR4 ;  /* 0x00000004ff0e7e24 */ /* 0x000fe2000f8e00ff */
[----:B------:R-:W-:Y:S06]  /*47c0*/  @P1 BRA `(.L_x_76) ;  /* 0xfffffff4005c1947 */ /* 0x000fec000383ffff */
[----:B------:R-:W1:Y:S01]  /*47d0*/  S2UR UR8, SR_CgaCtaId ;  /* 0x00000000000879c3 */ /* 0x000e620000008800 */
[----:B------:R-:W-:Y:S02]  /*47e0*/  ELECT P0, URZ, PT ;  /* 0x0000000000ff782f */ /* 0x000fe40003800000 */
[----:B------:R-:W-:Y:S01]  /*47f0*/  R2UR UR5, R2 ;  /* 0x00000000020572ca */ /* 0x000fe200000e0000 */
[----:B------:R-:W-:Y:S01]  /*4800*/  UMOV UR4, 0x40 ;  /* 0x0000004000047882 */ /* 0x000fe20000000000 */
[----:B------:R-:W-:-:S03]  /*4810*/  IMAD.MOV.U32 R2, RZ, RZ, 0x1 ;  /* 0x00000001ff027424 */ /* 0x000fc600078e00ff */
[----:B------:R-:W-:Y:S08]  /*4820*/  UVIRTCOUNT.DEALLOC.SMPOOL 0x80 ;  /* 0x000000800000784c */ /* 0x000ff00000000000 */
[----:B------:R-:W-:Y:S02]  /*4830*/  UISETP.NE.AND UP1, UPT, UR5, URZ, UPT ;  /* 0x000000ff0500728c */ /* 0x000fe4000bf25270 */
[----:B-1----:R-:W-:-:S09]  /*4840*/  ULEA UR8, UR8, UR4, 0x18 ;  /* 0x0000000408087291 */ /* 0x002fd2000f8ec0ff */
[----:B------:R1:W-:Y:S01]  /*4850*/  @P0 STS.U8 [UR8+0x1c], R2 ;  /* 0x00001c02ff000988 */ /* 0x0003e20008000008 */
[----:B------:R-:W-:Y:S05]  /*4860*/  BRA.U UP1, `(.L_x_77) ;  /* 0x0000000101a87547 */ /* 0x000fea000b800000 */
[----:B------:R-:W-:Y:S01]  /*4870*/  R2UR UR4, R14 ;  /* 0x000000000e0472ca */ /* 0x000fe200000e0000 */
[----:B------:R-:W-:Y:S01]  /*4880*/  UIADD3 UR7, UPT, UPT, UR62, 0xb0, URZ ;  /* 0x000000b03e077890 */ /* 0x000fe2000fffe0ff */
[----:B------:R-:W-:-:S11]  /*4890*/  SHF.L.U32 R3, R11, 0x1f, RZ ;  /* 0x0000001f0b037819 */ /* 0x000fd600000006ff */
[----:B------:R-:W-:-:S09]  /*48a0*/  ULEA UR4, UR4, UR7, 0x3 ;  /* 0x0000000704047291 */ /* 0x000fd2000f8e18ff */
[----:B------:R-:W2:Y:S02]  /*48b0*/  SYNCS.PHASECHK.TRANS64.TRYWAIT P0, [UR4], R3 ;  /* 0x00000003ff0075a7 */ /* 0x000ea40008001104 */
[----:B--2---:R-:W-:Y:S05]  /*48c0*/  @!P0 BRA `(.L_x_78) ;  /* 0x0000007000a08947 */ /* 0x004fea0003800000 */
.L_x_206:
[----:B------:R-:W-:-:S13]  /*48d0*/  R2UR UR4, R14 ;  /* 0x000000000e0472ca */ /* 0x000fda00000e0000 */
[----:B------:R-:W-:-:S04]  /*48e0*/  UIADD3 UR4, UPT, UPT, UR4, 0x1, URZ ;  /* 0x0000000104047890 */ /* 0x000fc8000fffe0ff */
[----:B------:R-:W-:-:S04]  /*48f0*/  UISETP.NE.AND UP0, UPT, UR4, 0x4, UPT ;  /* 0x000000040400788c */ /* 0x000fc8000bf05270 */
[----:B------:R-:W-:Y:S02]  /*4900*/  USEL UR6, URZ, 0x1, UP0 ;  /* 0x00000001ff067887 */ /* 0x000fe40008000000 */
[----:B------:R-:W-:-:S04]  /*4910*/  USEL UR4, UR4, URZ, UP0 ;  /* 0x000000ff04047287 */ /* 0x000fc80008000000 */
[----:B------:R-:W-:Y:S01]  /*4920*/  ULEA UR5, UR4, UR7, 0x3 ;  /* 0x0000000704057291 */ /* 0x000fe2000f8e18ff */
[----:B-1----:R-:W-:-:S04]  /*4930*/  LOP3.LUT R3, R11, UR6, RZ, 0x3c, !PT ;  /* 0x000000060b037c12 */ /* 0x002fc8000f8e3cff */
[----:B------:R-:W-:-:S04]  /*4940*/  SHF.L.U32 R4, R3, 0x1f, RZ ;  /* 0x0000001f03047819 */ /* 0x000fc800000006ff */
[----:B------:R-:W1:Y:S02]  /*4950*/  SYNCS.PHASECHK.TRANS64.TRYWAIT P0, [UR5], R4 ;  /* 0x00000004ff0075a7 */ /* 0x000e640008001105 */
[----:B-1----:R-:W-:Y:S05]  /*4960*/  @!P0 BRA `(.L_x_79) ;  /* 0x0000007000908947 */ /* 0x002fea0003800000 */
.L_x_208:
[----:B------:R-:W-:-:S04]  /*4970*/  UIADD3 UR4, UPT, UPT, UR4, 0x1, URZ ;  /* 0x0000000104047890 */ /* 0x000fc8000fffe0ff */
[----:B------:R-:W-:-:S04]  /*4980*/  UISETP.NE.AND UP0, UPT, UR4, 0x4, UPT ;  /* 0x000000040400788c */ /* 0x000fc8000bf05270 */
[----:B------:R-:W-:Y:S02]  /*4990*/  USEL UR6, URZ, 0x1, UP0 ;  /* 0x00000001ff067887 */ /* 0x000fe40008000000 */
[----:B------:R-:W-:-:S04]  /*49a0*/  USEL UR4, UR4, URZ, UP0 ;  /* 0x000000ff04047287 */ /* 0x000fc80008000000 */
[----:B------:R-:W-:Y:S01]  /*49b0*/  ULEA UR5, UR4, UR7, 0x3 ;  /* 0x0000000704057291 */ /* 0x000fe2000f8e18ff */
[----:B------:R-:W-:-:S04]  /*49c0*/  LOP3.LUT R3, R3, UR6, RZ, 0x3c, !PT ;  /* 0x0000000603037c12 */ /* 0x000fc8000f8e3cff */
[----:B-1----:R-:W-:-:S04]  /*49d0*/  SHF.L.U32 R4, R3, 0x1f, RZ ;  /* 0x0000001f03047819 */ /* 0x002fc800000006ff */
[----:B------:R-:W1:Y:S02]  /*49e0*/  SYNCS.PHASECHK.TRANS64.TRYWAIT P0, [UR5], R4 ;  /* 0x00000004ff0075a7 */ /* 0x000e640008001105 */
[----:B-1----:R-:W-:Y:S05]  /*49f0*/  @!P0 BRA `(.L_x_80) ;  /* 0x0000007000848947 */ /* 0x002fea0003800000 */
.L_x_210:
[----:B------:R-:W-:-:S04]  /*4a00*/  UIADD3 UR4, UPT, UPT, UR4, 0x1, URZ ;  /* 0x0000000104047890 */ /* 0x000fc8000fffe0ff */
[----:B------:R-:W-:-:S04]  /*4a10*/  UISETP.NE.AND UP0, UPT, UR4, 0x4, UPT ;  /* 0x000000040400788c */ /* 0x000fc8000bf05270 */
[----:B------:R-:W-:Y:S02]  /*4a20*/  USEL UR5, URZ, 0x1, UP0 ;  /* 0x00000001ff057887 */ /* 0x000fe40008000000 */
[----:B------:R-:W-:-:S04]  /*4a30*/  USEL UR4, UR4, URZ, UP0 ;  /* 0x000000ff04047287 */ /* 0x000fc80008000000 */
[----:B------:R-:W-:Y:S01]  /*4a40*/  ULEA UR4, UR4, UR7, 0x3 ;  /* 0x0000000704047291 */ /* 0x000fe2000f8e18ff */
[----:B------:R-:W-:-:S04]  /*4a50*/  LOP3.LUT R3, R3, UR5, RZ, 0x3c, !PT ;  /* 0x0000000503037c12 */ /* 0x000fc8000f8e3cff */
[----:B------:R-:W-:Y:S01]  /*4a60*/  SHF.L.U32 R3, R3, 0x1f, RZ ;  /* 0x0000001f03037819 */ /* 0x000fe200000006ff */
[----:B-1----:R-:W-:-:S04]  /*4a70*/  IMAD.U32 R2, RZ, RZ, UR4 ;  /* 0x00000004ff027e24 */ /* 0x002fc8000f8e00ff */
[----:B------:R1:W2:Y:S03]  /*4a80*/  SYNCS.PHASECHK.TRANS64.TRYWAIT P0, [R2+URZ], R3 ;  /* 0x00000003020075a7 */ /* 0x0002a600080011ff */
[----:B--2---:R-:W-:Y:S05]  /*4a90*/  @!P0 NANOSLEEP.SYNCS 0x989680 ;  /* 0x009896800000895d */ /* 0x004fea0003900000 */
[----:B------:R-:W2:Y:S02]  /*4aa0*/  @!P0 SYNCS.PHASECHK.TRANS64 P0, [R2+URZ], R3 ;  /* 0x00000003020085a7 */ /* 0x000ea400080010ff */
[----:B--2---:R-:W-:Y:S05]  /*4ab0*/  @P0 BRA `(.L_x_81) ;  /* 0x0000000000240947 */ /* 0x004fea0003800000 */
.L_x_82:
[----:B--2---:R2:W3:Y:S02]  /*4ac0*/  SYNCS.PHASECHK.TRANS64.TRYWAIT P0, [R2+URZ], R3 ;  /* 0x00000003020075a7 */ /* 0x0044e400080011ff */
[----:B---3--:R-:W-:Y:S05]  /*4ad0*/  @!P0 NANOSLEEP.SYNCS 0x989680 ;  /* 0x009896800000895d */ /* 0x008fea0003900000 */
[----:B------:R-:W3:Y:S02]  /*4ae0*/  @!P0 SYNCS.PHASECHK.TRANS64 P0, [R2+URZ], R3 ;  /* 0x00000003020085a7 */ /* 0x000ee400080010ff */
[----:B---3--:R-:W-:Y:S05]  /*4af0*/  @!P0 BRA `(.L_x_82) ;  /* 0xfffffffc00f08947 */ /* 0x008fea000383ffff */
[----:B------:R-:W-:Y:S05]  /*4b00*/  BRA `(.L_x_81) ;  /* 0x0000000000107947 */ /* 0x000fea0003800000 */
.L_x_77:
[----:B------:R-:W-:Y:S01]  /*4b10*/  R2UR UR5, R0 ;  /* 0x00000000000572ca */ /* 0x000fe200000e0000 */
[----:B------:R-:W-:-:S12]  /*4b20*/  UIADD3 UR4, UPT, UPT, UR62, 0xf0, URZ ;  /* 0x000000f03e047890 */ /* 0x000fd8000fffe0ff */
[----:B------:R-:W-:-:S09]  /*4b30*/  UPRMT UR4, UR5, 0x654, UR4 ;  /* 0x0000065405047896 */ /* 0x000fd20008000004 */
[----:B------:R-:W-:Y:S03]  /*4b40*/  SYNCS.ARRIVE.TRANS64.RED.A1T0 RZ, [UR4], RZ ;  /* 0x000000ffffff79a7 */ /* 0x000fe60008100404 */
.L_x_81:
[----:B-12---:R-:W-:Y:S01]  /*4b50*/  SHF.L.U32 R3, RZ, 0x1f, RZ ;  /* 0x0000001fff037819 */ /* 0x006fe200000006ff */
[----:B------:R-:W-:Y:S01]  /*4b60*/  UIADD3 UR4, UPT, UPT, UR62, 0xf0, URZ ;  /* 0x000000f03e047890 */ /* 0x000fe2000fffe0ff */
[----:B------:R-:W-:Y:S02]  /*4b70*/  PLOP3.LUT P0, PT, PT, PT, UP1, 0x80, 0x8 ;  /* 0x000000000008781c */ /* 0x000fe40003f0f018 */
[----:B------:R-:W1:Y:S02]  /*4b80*/  SYNCS.PHASECHK.TRANS64.TRYWAIT P1, [UR62+0xf0], R3 ;  /* 0x0000f003ff0075a7 */ /* 0x000e64000802113e */
[----:B-1----:R-:W-:Y:S09]  /*4b90*/  @!P1 BRA `(.L_x_83) ;  /* 0x0000007000349947 */ /* 0x002ff20003800000 */
.L_x_212:
[----:B------:R-:W-:Y:S02]  /*4ba0*/  R2UR UR6, R0 ;  /* 0x00000000000672ca */ /* 0x000fe400000e0000 */
[----:B------:R-:W-:-:S11]  /*4bb0*/  R2UR UR5, R16 ;  /* 0x00000000100572ca */ /* 0x000fd600000e0000 */
[----:B------:R-:W-:-:S03]  /*4bc0*/  @!UP1 UPRMT UR4, UR6, 0x654, UR4 ;  /* 0x0000065406049896 */ /* 0x000fc60008000004 */
[----:B------:R-:W-:-:S06]  /*4bd0*/  UMOV UR6, 0x1 ;  /* 0x0000000100067882 */ /* 0x000fcc0000000000 */
[----:B------:R-:W-:Y:S01]  /*4be0*/  @!P0 SYNCS.ARRIVE.TRANS64.RED.A1T0 RZ, [UR4], RZ ;  /* 0x000000ffffff89a7 */ /* 0x000fe20008100404 */
[----:B------:R-:W-:Y:S01]  /*4bf0*/  NOP ;  /* 0x0000000000007918 */ /* 0x000fe20000000000 */
[----:B------:R-:W2:Y:S01]  /*4c00*/  LDS R0, [UR8+0x14] ;  /* 0x00001408ff007984 */ /* 0x000ea20008000800 */
[----:B------:R-:W-:-:S03]  /*4c10*/  ULOP3.LUT UR4, UR5, 0xffff, URZ, 0xc0, !UPT ;  /* 0x0000ffff05047892 */ /* 0x000fc6000f8ec0ff */
[----:B------:R-:W-:Y:S01]  /*4c20*/  UMOV UR5, 0xffff ;  /* 0x0000ffff00057882 */ /* 0x000fe20000000000 */
[----:B------:R-:W-:-:S04]  /*4c30*/  USHF.R.U32.HI UR4, URZ, 0x5, UR4 ;  /* 0x00000005ff047899 */ /* 0x000fc80008011604 */
[----:B------:R-:W-:Y:S02]  /*4c40*/  USHF.L.U32 UR5, UR5, UR4, URZ ;  /* 0x0000000405057299 */ /* 0x000fe400080006ff */
[----:B------:R-:W-:-:S04]  /*4c50*/  USHF.L.U32 UR4, UR6, UR4, URZ ;  /* 0x0000000406047299 */ /* 0x000fc800080006ff */
[----:B--2---:R-:W-:-:S04]  /*4c60*/  LOP3.LUT R0, R0, UR5, RZ, 0xc0, !PT ;  /* 0x0000000500007c12 */ /* 0x004fc8000f8ec0ff */
[----:B------:R-:W-:-:S13]  /*4c70*/  ISETP.NE.AND P0, PT, R0, UR5, PT ;  /* 0x0000000500007c0c */ /* 0x000fda000bf05270 */
[----:B------:R-:W-:Y:S05]  /*4c80*/  @P0 BRA `(.L_x_84) ;  /* 0x0000000000580947 */ /* 0x000fea0003800000 */
[----:B------:R-:W2:Y:S02]  /*4c90*/  LDS R0, [UR8+0x18] ;  /* 0x00001808ff007984 */ /* 0x000ea40008000800 */
[----:B--2---:R-:W-:-:S04]  /*4ca0*/  LOP3.LUT R0, R0, UR4, RZ, 0xc0, !PT ;  /* 0x0000000400007c12 */ /* 0x004fc8000f8ec0ff */
[----:B------:R-:W-:-:S13]  /*4cb0*/  ISETP.NE.AND P0, PT, R0, UR4, PT ;  /* 0x0000000400007c0c */ /* 0x000fda000bf05270 */
[----:B------:R-:W-:Y:S05]  /*4cc0*/  @P0 BRA `(.L_x_85) ;  /* 0x00000000003c0947 */ /* 0x000fea0003800000 */
[----:B-1----:R-:W1:Y:S01]  /*4cd0*/  S2R R2, SR_LANEID ;  /* 0x0000000000027919 */ /* 0x002e620000000000 */
[----:B------:R-:W-:-:S06]  /*4ce0*/  ULOP3.LUT UR5, URZ, UR5, URZ, 0x33, !UPT ;  /* 0x00000005ff057292 */ /* 0x000fcc000f8e33ff */
[----:B------:R-:W-:-:S04]  /*4cf0*/  IMAD.U32 R0, RZ, RZ, UR5 ;  /* 0x00000005ff007e24 */ /* 0x000fc8000f8e00ff */
[----:B------:R2:W3:Y:S02]  /*4d00*/  REDUX UR7, R0 ;  /* 0x00000000000773c4 */ /* 0x0004e40000000000 */
[----:B------:R4:W-:Y:S01]  /*4d10*/  UTCATOMSWS.AND URZ, UR5 ;  /* 0x0000000500ff79e3 */ /* 0x0009e20008000000 */
[----:B--2---:R-:W-:Y:S01]  /*4d20*/  LOP3.LUT R0, RZ, UR4, RZ, 0x33, !PT ;  /* 0x00000004ff007c12 */ /* 0x004fe2000f8e33ff */
[----:B------:R-:W-:Y:S02]  /*4d30*/  VOTEU.ANY UR4, UPT, PT ;  /* 0x0000000000047886 */ /* 0x000fe400038e0100 */
[----:B------:R-:W-:Y:S02]  /*4d40*/  UFLO.U32 UR4, UR4 ;  /* 0x00000004000472bd */ /* 0x000fe400080e0000 */
[----:B------:R-:W2:Y:S04]  /*4d50*/  REDUX UR6, R0 ;  /* 0x00000000000673c4 */ /* 0x000ea80000000000 */
[----:B-1----:R-:W-:-:S02]  /*4d60*/  ISETP.EQ.U32.AND P0, PT, R2, UR4, PT ;  /* 0x0000000402007c0c */ /* 0x002fc4000bf02070 */
[----:B---3--:R-:W-:-:S11]  /*4d70*/  MOV R2, UR7 ;  /* 0x0000000700027c02 */ /* 0x008fd60008000f00 */
[----:B------:R4:W-:Y:S01]  /*4d80*/  @P0 ATOMS.AND RZ, [UR8+0x14], R2 ;  /* 0x00001402ffff098c */ /* 0x0009e2000a800008 */
[----:B--2---:R-:W-:-:S05]  /*4d90*/  IMAD.U32 R0, RZ, RZ, UR6 ;  /* 0x00000006ff007e24 */ /* 0x004fca000f8e00ff */
[----:B------:R4:W-:Y:S01]  /*4da0*/  @P0 ATOMS.AND RZ, [UR8+0x18], R0 ;  /* 0x00001800ffff098c */ /* 0x0009e2000a800008 */
[----:B------:R-:W-:Y:S05]  /*4db0*/  BRA `(.L_x_86) ;  /* 0x0000000000147947 */ /* 0x000fea0003800000 */
.L_x_85:
[----:B-1----:R-:W-:Y:S02]  /*4dc0*/  MOV R2, 0x4de0 ;  /* 0x00004de000027802 */ /* 0x002fe40000000f00 */
[----:B-----5:R-:W-:Y:S05]  /*4dd0*/  CALL.REL.NOINC `($__internal_0_$__cuda_sm10x_tcgen05_guardrail_trap_col_being_dealloced_not_returned_by_alloc) ;  /* 0x0000007400bc7944 */ /* 0x020fea0003c00000 */
[----:B------:R-:W-:Y:S05]  /*4de0*/  BRA `(.L_x_86) ;  /* 0x0000000000087947 */ /* 0x000fea0003800000 */
.L_x_84:
[----:B-1----:R-:W-:Y:S02]  /*4df0*/  MOV R2, 0x4e10 ;  /* 0x00004e1000027802 */ /* 0x002fe40000000f00 */
[----:B-----5:R-:W-:Y:S05]  /*4e00*/  CALL.REL.NOINC `($__internal_2_$__cuda_sm10x_tcgen05_guardrail_trap_unallocated_columns_being_dealloced) ;  /* 0x0000007400c87944 */ /* 0x020fea0003c00000 */
.L_x_86:
[----:B------:R-:W-:Y:S01]  /*4e10*/  NOP ;  /* 0x0000000000007918 */ /* 0x000fe20000000000 */
[----:B----4-:R-:W-:Y:S05]  /*4e20*/  EXIT ;  /* 0x000000000000794d */ /* 0x010fea0003800000 */
.L_x_57:
[----:B------:R-:W-:-:S09]  /*4e30*/  UISETP.NE.OR UP0, UPT, UR20, 0x3, !UP4 ;  /* 0x000000031400788c */ /* 0x000fd2000e705670 */
[----:B------:R-:W-:Y:S05]  /*4e40*/  BRA.U UP0, `(.L_x_87) ;  /* 0x0000001900007547 */ /* 0x000fea000b800000 */
[----:B------:R-:W2:Y:S01]  /*4e50*/  LDCU.64 UR4, c[0x0][0x888] ;  /* 0x00011100ff0477ac */ /* 0x000ea20008000a00 */
[----:B------:R-:W3:Y:S01]  /*4e60*/  LDC.64 R12, c[0x0][0x348] ;  /* 0x0000d200ff0c7b82 */ /* 0x000ee20000000a00 */
[----:B------:R-:W-:Y:S01]  /*4e70*/  HFMA2 R10, -RZ, RZ, 0, 0 ;  /* 0x00000000ff0a7431 */ /* 0x000fe200000001ff */
[----:B------:R-:W-:Y:S01]  /*4e80*/  MOV R9, RZ ;  /* 0x000000ff00097202 */ /* 0x000fe20000000f00 */
[----:B------:R-:W4:Y:S01]  /*4e90*/  LDCU UR38, c[0x0][0x370] ;  /* 0x00006e00ff2677ac */ /* 0x000f220008000800 */
[----:B------:R-:W-:Y:S01]  /*4ea0*/  HFMA2 R3, -RZ, RZ, 0, 0.0078125 ;  /* 0x00002000ff037431 */ /* 0x000fe200000001ff */
[----:B------:R-:W4:Y:S01]  /*4eb0*/  LDCU.128 UR48, c[0x0][0xb10] ;  /* 0x00016200ff3077ac */ /* 0x000f220008000c00 */
[----:B------:R-:W1:Y:S01]  /*4ec0*/  LDCU UR37, c[0x0][0x374] ;  /* 0x00006e80ff2577ac */ /* 0x000e620008000800 */
[----:B------:R-:W1:Y:S01]  /*4ed0*/  LDCU.64 UR30, c[0x0][0x890] ;  /* 0x00011200ff1e77ac */ /* 0x000e620008000a00 */
[----:B--2---:R-:W-:Y:S01]  /*4ee0*/  UISETP.NE.U32.AND UP0, UPT, UR4, URZ, UPT ;  /* 0x000000ff0400728c */ /* 0x004fe2000bf05070 */
[----:B------:R-:W2:Y:S01]  /*4ef0*/  LDCU UR15, c[0x0][0xb0c] ;  /* 0x00016180ff0f77ac */ /* 0x000ea20008000800 */
[----:B------:R-:W3:Y:S01]  /*4f00*/  LDCU UR52, c[0x0][0xb20] ;  /* 0x00016400ff3477ac */ /* 0x000ee20008000800 */
[----:B------:R-:W3:Y:S01]  /*4f10*/  LDCU UR4, c[0x0][0xb30] ;  /* 0x00016600ff0477ac */ /* 0x000ee20008000800 */
[----:B----4-:R-:W-:-:S02]  /*4f20*/  UIMAD.WIDE.U32 UR6, UR38, UR48, URZ ;  /* 0x00000030260672a5 */ /* 0x010fc4000f8e00ff */
[----:B-1----:R-:W-:Y:S02]  /*4f30*/  UIMAD.WIDE.U32 UR8, UR37, UR51, URZ ;  /* 0x00000033250872a5 */ /* 0x002fe4000f8e00ff */
[----:B------:R-:W-:Y:S01]  /*4f40*/  UISETP.NE.AND.EX UP6, UPT, UR5, URZ, UPT, UP0 ;  /* 0x000000ff0500728c */ /* 0x000fe2000bfc5300 */
[----:B------:R-:W-:Y:S01]  /*4f50*/  UMOV UR21, 0x400 ;  /* 0x0000040000157882 */ /* 0x000fe20000000000 */
[----:B------:R-:W-:Y:S02]  /*4f60*/  UISETP.NE.AND UP0, UPT, UR39, 0x1, UPT ;  /* 0x000000012700788c */ /* 0x000fe4000bf05270 */
[----:B------:R-:W-:Y:S02]  /*4f70*/  UISETP.NE.U32.AND UP0, UPT, UR30, URZ, UPT ;  /* 0x000000ff1e00728c */ /* 0x000fe4000bf05070 */
[----:B------:R-:W-:Y:S01]  /*4f80*/  ULEA UR21, UR62, UR21, 0x18 ;  /* 0x000000153e157291 */ /* 0x000fe2000f8ec0ff */
[----:B------:R-:W-:Y:S01]  /*4f90*/  UMOV UR6, UR7 ;  /* 0x0000000700067c82 */ /* 0x000fe20008000000 */
[----:B------:R-:W-:Y:S01]  /*4fa0*/  UMOV UR45, UR9 ;  /* 0x00000009002d7c82 */ /* 0x000fe20008000000 */
[----:B------:R-:W-:-:S02]  /*4fb0*/  UISETP.GE.AND UP2, UPT, UR39, 0x1, UPT ;  /* 0x000000012700788c */ /* 0x000fc4000bf46270 */
[----:B------:R-:W-:Y:S02]  /*4fc0*/  UISETP.NE.AND.EX UP5, UPT, UR31, URZ, UPT, UP0 ;  /* 0x000000ff1f00728c */ /* 0x000fe4000bfa5300 */
[----:B------:R-:W-:Y:S01]  /*4fd0*/  UPLOP3.LUT UP3, UPT, UPT, UPT, UPT, 0x40, 0x4 ;  /* 0x000000000004789c */ /* 0x000fe20003f6e870 */
[----:B------:R-:W1:Y:S01]  /*4fe0*/  LDCU.64 UR22, c[0x0][0xb28] ;  /* 0x00016500ff1677ac */ /* 0x000e620008000a00 */
[----:B--2---:R-:W-:Y:S02]  /*4ff0*/  UISETP.NE.AND UP2, UPT, UR15, 0x1, UPT ;  /* 0x000000010f00788c */ /* 0x004fe4000bf45270 */
[----:B------:R-:W-:Y:S02]  /*5000*/  UIADD3 UR41, UPT, UPT, UR21, 0x20, URZ ;  /* 0x0000002015297890 */ /* 0x000fe4000fffe0ff */
[----:B------:R-:W-:Y:S02]  /*5010*/  UIADD3 UR33, UPT, UPT, UR21, 0x28, URZ ;  /* 0x0000002815217890 */ /* 0x000fe4000fffe0ff */
[----:B------:R-:W-:-:S02]  /*5020*/  UIADD3 UR25, UPT, UPT, UR21, 0x30, URZ ;  /* 0x0000003015197890 */ /* 0x000fc4000fffe0ff */
[----:B------:R-:W-:Y:S02]  /*5030*/  UIADD3 UR17, UPT, UPT, UR21, 0x38, URZ ;  /* 0x0000003815117890 */ /* 0x000fe4000fffe0ff */
[----:B------:R-:W-:Y:S02]  /*5040*/  USHF.R.U32.HI UR46, URZ, UR49, UR6 ;  /* 0x00000031ff2e7299 */ /* 0x000fe40008011606 */
[----:B---3--:R-:W-:Y:S02]  /*5050*/  USHF.R.U32.HI UR45, URZ, UR52, UR45 ;  /* 0x00000034ff2d7299 */ /* 0x008fe4000801162d */
[----:B------:R-:W-:Y:S02]  /*5060*/  UISETP.NE.AND UP0, UPT, UR50, 0x1, UPT ;  /* 0x000000013200788c */ /* 0x000fe4000bf05270 */
[----:B------:R-:W-:-:S11]  /*5070*/  UISETP.NE.AND UP4, UPT, UR4, 0x1, UPT ;  /* 0x000000010400788c */ /* 0x000fd6000bf85270 */
.L_x_102:
[C---:B------:R-:W-:Y:S02]  /*5080*/  LEA R8, R10.reuse, UR21, 0x3 ;  /* 0x000000150a087c11 */ /* 0x040fe4000f8e18ff */
[----:B------:R-:W-:Y:S02]  /*5090*/  SHF.L.U32 R0, R9, 0x1f, RZ ;  /* 0x0000001f09007819 */ /* 0x000fe400000006ff */
[----:B------:R-:W-:Y:S02]  /*50a0*/  LEA R4, R10, UR21, 0x4 ;  /* 0x000000150a047c11 */ /* 0x000fe4000f8e20ff */
[----:B--2---:R-:W2:Y:S02]  /*50b0*/  SYNCS.PHASECHK.TRANS64.TRYWAIT P0, [R8+URZ+0x70], R0 ;  /* 0x00007000080075a7 */ /* 0x004ea400080011ff */
[----:B--2---:R-:W-:Y:S05]  /*50c0*/  @!P0 BRA `(.L_x_88) ;  /* 0x0000006c00008947 */ /* 0x004fea0003800000 */
.L_x_213:
[----:B------:R-:W3:Y:S01]  /*50d0*/  LDS.128 R4, [R4+0x100] ;  /* 0x0001000004047984 */ /* 0x000ee20000000c00 */
[----:B------:R-:W-:Y:S01]  /*50e0*/  UISETP.GE.AND UP0, UPT, UR39, 0x1, UPT ;  /* 0x000000012700788c */ /* 0x000fe2000bf06270 */
[----:B------:R-:W-:Y:S01]  /*50f0*/  @!PT LDS RZ, [RZ] ;  /* 0x00000000fffff984 */ /* 0x000fe20000000800 */
[----:B------:R-:W-:Y:S01]  /*5100*/  @!PT LDS RZ, [RZ] ;  /* 0x00000000fffff984 */ /* 0x000fe20000000800 */
[----:B------:R-:W-:Y:S01]  /*5110*/  @!PT LDS RZ, [RZ] ;  /* 0x00000000fffff984 */ /* 0x000fe20000000800 */
[----:B------:R-:W-:Y:S01]  /*5120*/  @!PT LDS RZ, [RZ] ;  /* 0x00000000fffff984 */ /* 0x000fe20000000800 */
[----:B------:R4:W-:Y:S06]  /*5130*/  MEMBAR.ALL.CTA ;  /* 0x0000000000007992 */ /* 0x0009ec0000008000 */
[----:B----4-:R-:W4:Y:S01]  /*5140*/  FENCE.VIEW.ASYNC.S ;  /* 0x00000000000073c6 */ /* 0x010f220000000000 */
[----:B---3--:R-:W-:Y:S11]  /*5150*/  LOP3.LUT P0, RZ, R6, 0x1, RZ, 0xc0, !PT ;  /* 0x0000000106ff7812 */ /* 0x008ff6000780c0ff */
[----:B------:R-:W-:Y:S02]  /*5160*/  @!UPT UIADD3 URZ, UPT, UPT, URZ, URZ, URZ ;  /* 0x000000fffffff290 */ /* 0x000fe4000fffe0ff */
[----:B----4-:R-:W-:Y:S01]  /*5170*/  VOTEU.ANY UP2, P0 ;  /* 0x0000000000ff7886 */ /* 0x010fe20000040100 */
[----:B------:R-:W-:Y:S11]  /*5180*/  PLOP3.LUT P0, PT, PT, PT, UP2, 0x80, 0x8 ;  /* 0x000000000008781c */ /* 0x000ff60003f0f028 */
[----:B------:R-:W-:Y:S02]  /*5190*/  @!UPT UIADD3 URZ, UPT, UPT, URZ, URZ, URZ ;  /* 0x000000fffffff290 */ /* 0x000fe4000fffe0ff */
[----:B--2---:R-:W-:Y:S02]  /*51a0*/  @P0 SHF.R.U32.HI R0, RZ, 0x10, R5 ;  /* 0x00000010ff000819 */ /* 0x004fe40000011605 */
[----:B------:R-:W-:Y:S02]  /*51b0*/  @P0 MOV R2, R4 ;  /* 0x0000000400020202 */ /* 0x000fe40000000f00 */
[----:B------:R-:W-:Y:S01]  /*51c0*/  @P0 R2UR UR4, R0 ;  /* 0x00000000000402ca */ /* 0x000fe200000e0000 */
[----:B------:R-:W-:Y:S01]  /*51d0*/  VIADD R0, R8, 0x80 ;  /* 0x0000008008007836 */ /* 0x000fe20000000000 */
[----:B------:R-:W-:Y:S02]  /*51e0*/  @P0 LOP3.LUT R4, R5, 0xffff, RZ, 0xc0, !PT ;  /* 0x0000ffff05040812 */ /* 0x000fe400078ec0ff */
[----:B------:R-:W-:Y:S02]  /*51f0*/  @P0 R2UR UR6, R2 ;  /* 0x00000000020602ca */ /* 0x000fe400000e0000 */
[----:B------:R-:W-:Y:S02]  /*5200*/  PRMT R0, RZ, 0x654, R0 ;  /* 0x00000654ff007816 */ /* 0x000fe40000000000 */
[----:B------:R-:W-:Y:S02]  /*5210*/  @P0 R2UR UR5, R4 ;  /* 0x00000000040502ca */ /* 0x000fe400000e0000 */
[----:B------:R2:W-:Y:S03]  /*5220*/  SYNCS.ARRIVE.TRANS64.RED.A1T0 RZ, [R0+URZ], RZ ;  /* 0x000000ff00ff79a7 */ /* 0x0005e600081004ff */
[----:B------:R-:W-:Y:S04]  /*5230*/  @UP2 UMOV UR29, UR4 ;  /* 0x00000004001d2c82 */ /* 0x000fe80008000000 */
[----:B------:R-:W-:Y:S04]  /*5240*/  @UP2 UMOV UR14, UR6 ;  /* 0x00000006000e2c82 */ /* 0x000fe80008000000 */
[----:B------:R-:W-:Y:S01]  /*5250*/  @UP2 UMOV UR13, UR5 ;  /* 0x00000005000d2c82 */ /* 0x000fe20008000000 */
[----:B------:R-:W-:Y:S05]  /*5260*/  BRA.U !UP0, `(.L_x_89) ;  /* 0x0000000108c07547 */ /* 0x000fea000b800000 */
[----:B------:R-:W-:Y:S02]  /*5270*/  UIMAD.WIDE.U32 UR18, UR13, UR51, URZ ;  /* 0x000000330d1272a5 */ /* 0x000fe4000f8e00ff */
[----:B------:R-:W-:Y:S02]  /*5280*/  UP2UR UR16, UPR, URZ, 0x4 ;  /* 0x00000004ff107883 */ /* 0x000fe40008000000 */
[----:B------:R-:W-:Y:S02]  /*5290*/  UISETP.NE.AND UP2, UPT, UR50, 0x1, UPT ;  /* 0x000000013200788c */ /* 0x000fe4000bf45270 */
[----:B------:R-:W-:Y:S02]  /*52a0*/  UIMAD.WIDE.U32 UR26, UR14, UR48, URZ ;  /* 0x000000300e1a72a5 */ /* 0x000fe4000f8e00ff */
[----:B------:R-:W-:Y:S02]  /*52b0*/  USEL UR4, UR37, UR45, !UP2 ;  /* 0x0000002d25047287 */ /* 0x000fe4000d000000 */
[----:B------:R-:W-:Y:S02]  /*52c0*/  UISETP.NE.AND UP0, UPT, UR15, 0x1, UPT ;  /* 0x000000010f00788c */ /* 0x000fe4000bf05270 */
[----:B------:R-:W-:Y:S02]  /*52d0*/  UP2UR UR20, UPR, URZ, 0x2 ;  /* 0x00000002ff147883 */ /* 0x000fe40008000000 */
[----:B------:R-:W-:Y:S02]  /*52e0*/  UISETP.NE.AND UP1, UPT, UR39, 0x1, UPT ;  /* 0x000000012700788c */ /* 0x000fe4000bf25270 */
[----:B-1----:R-:W-:Y:S02]  /*52f0*/  UIMAD.WIDE.U32 UR8, UR4, UR22, URZ ;  /* 0x00000016040872a5 */ /* 0x002fe4000f8e00ff */
[----:B------:R-:W-:Y:S01]  /*5300*/  USEL UR7, UR38, UR46, !UP0 ;  /* 0x0000002e26077287 */ /* 0x000fe2000c000000 */
[----:B------:R-:W-:Y:S02]  /*5310*/  UMOV UR5, UR19 ;  /* 0x0000001300057c82 */ /* 0x000fe40008000000 */
[----:B------:R-:W-:Y:S02]  /*5320*/  USHF.R.U32.HI UR6, URZ, UR52, UR5 ;  /* 0x00000034ff067299 */ /* 0x000fe40008011605 */
[----:B------:R-:W-:Y:S02]  /*5330*/  UIMAD.WIDE.U32 UR10, UR7, UR22, URZ ;  /* 0x00000016070a72a5 */ /* 0x000fe4000f8e00ff */
[----:B------:R-:W-:Y:S02]  /*5340*/  USEL UR6, UR13, UR6, !UP2 ;  /* 0x000000060d067287 */ /* 0x000fe4000d000000 */
[----:B------:R-:W-:Y:S01]  /*5350*/  UISETP.NE.AND UP2, UPT, UR16, URZ, UPT ;  /* 0x000000ff1000728c */ /* 0x000fe2000bf45270 */
[----:B------:R-:W-:Y:S02]  /*5360*/  UMOV UR5, UR27 ;  /* 0x0000001b00057c82 */ /* 0x000fe40008000000 */
[----:B------:R-:W-:Y:S03]  /*5370*/  USHF.R.U32.HI UR12, URZ, UR49, UR5 ;  /* 0x00000031ff0c7299 */ /* 0x000fe60008011605 */
[----:B------:R-:W-:Y:S02]  /*5380*/  UMOV UR5, UR9 ;  /* 0x0000000900057c82 */ /* 0x000fe40008000000 */
[----:B------:R-:W-:Y:S03]  /*5390*/  @UP1 USHF.R.U32.HI UR4, URZ, UR23, UR5 ;  /* 0x00000017ff041299 */ /* 0x000fe60008011605 */
[----:B------:R-:W-:Y:S01]  /*53a0*/  UMOV UR5, UR11 ;  /* 0x0000000b00057c82 */ /* 0x000fe20008000000 */
[----:B------:R-:W-:Y:S02]  /*53b0*/  UIMAD UR4, UR39, UR4, URZ ;  /* 0x00000004270472a4 */ /* 0x000fe4000f8e02ff */
[----:B------:R-:W-:Y:S02]  /*53c0*/  @UP1 USHF.R.U32.HI UR7, URZ, UR23, UR5 ;  /* 0x00000017ff071299 */ /* 0x000fe40008011605 */
[----:B------:R-:W-:Y:S02]  /*53d0*/  USEL UR5, UR14, UR12, !UP0 ;  /* 0x0000000c0e057287 */ /* 0x000fe4000c000000 */
[----:B------:R-:W-:Y:S02]  /*53e0*/  UIMAD.WIDE.U32 UR10, UR6, UR22, URZ ;  /* 0x00000016060a72a5 */ /* 0x000fe4000f8e00ff */
[----:B------:R-:W-:Y:S02]  /*53f0*/  UIMAD UR8, UR39, UR7, URZ ;  /* 0x00000007270872a4 */ /* 0x000fe4000f8e02ff */
[----:B------:R-:W-:Y:S03]  /*5400*/  UISETP.GE.AND UP0, UPT, UR6, UR4, UPT ;  /* 0x000000040600728c */ /* 0x000fe6000bf06270 */
[----:B------:R-:W-:Y:S01]  /*5410*/  UMOV UR4, UR11 ;  /* 0x0000000b00047c82 */ /* 0x000fe20008000000 */
[----:B------:R-:W-:Y:S02]  /*5420*/  UISETP.GE.OR UP0, UPT, UR5, UR8, UP0 ;  /* 0x000000080500728c */ /* 0x000fe40008706670 */
[----:B------:R-:W-:Y:S02]  /*5430*/  USHF.R.U32.HI UR4, URZ, UR23, UR4 ;  /* 0x00000017ff047299 */ /* 0x000fe40008011604 */
[----:B------:R-:W-:Y:S02]  /*5440*/  UIMAD.WIDE.U32 UR8, UR5, UR22, URZ ;  /* 0x00000016050872a5 */ /* 0x000fe4000f8e00ff */
[----:B------:R-:W-:Y:S04]  /*5450*/  USEL UR10, UR6, UR4, !UP1 ;  /* 0x00000004060a7287 */ /* 0x000fe8000c800000 */
[----:B------:R-:W-:Y:S01]  /*5460*/  UIADD3 UR11, UPT, UPT, -UR10, URZ, URZ ;  /* 0x000000ff0a0b7290 */ /* 0x000fe2000fffe1ff */
[----:B------:R-:W-:Y:S02]  /*5470*/  @!UP0 UMOV UR4, UR9 ;  /* 0x0000000900048c82 */ /* 0x000fe40008000000 */
[----:B------:R-:W-:Y:S02]  /*5480*/  @!UP0 USHF.R.U32.HI UR4, URZ, UR23, UR4 ;  /* 0x00000017ff048299 */ /* 0x000fe40008011604 */
[----:B------:R-:W-:Y:S02]  /*5490*/  UIMAD UR8, UR39, UR11, UR6 ;  /* 0x0000000b270872a4 */ /* 0x000fe4000f8e0206 */
[----:B------:R-:W-:Y:S02]  /*54a0*/  @!UP0 USEL UR4, UR5, UR4, !UP1 ;  /* 0x0000000405048287 */ /* 0x000fe4000c800000 */
[----:B------:R-:W-:Y:S02]  /*54b0*/  UISETP.NE.AND UP1, UPT, UR20, URZ, UPT ;  /* 0x000000ff1400728c */ /* 0x000fe4000bf25270 */
[----:B------:R-:W-:Y:S02]  /*54c0*/  @!UP0 UIMAD UR7, UR7, UR8, UR4 ;  /* 0x00000008070782a4 */ /* 0x000fe4000f8e0204 */
[----:B------:R-:W-:Y:S02]  /*54d0*/  @!UP0 UIADD3 UR9, UPT, UPT, UR10, -UR4, URZ ;  /* 0x800000040a098290 */ /* 0x000fe4000fffe0ff */
[----:B------:R-:W-:Y:S02]  /*54e0*/  UIADD3 UR8, UPT, UPT, -UR6, URZ, URZ ;  /* 0x000000ff06087290 */ /* 0x000fe4000fffe1ff */
[----:B------:R-:W-:Y:S02]  /*54f0*/  UIADD3 UR4, UPT, UPT, -UR5, URZ, URZ ;  /* 0x000000ff05047290 */ /* 0x000fe4000fffe1ff */
[----:B------:R-:W-:Y:S03]  /*5500*/  @!UP0 UIMAD UR6, UR9, UR39, UR5 ;  /* 0x00000027090682a4 */ /* 0x000fe6000f8e0205 */
[----:B------:R-:W-:Y:S01]  /*5510*/  @!UP0 UMOV UR5, UR7 ;  /* 0x0000000700058c82 */ /* 0x000fe20008000000 */
[----:B------:R-:W-:Y:S02]  /*5520*/  UIMAD UR7, UR15, UR4, UR14 ;  /* 0x000000040f0772a4 */ /* 0x000fe4000f8e020e */
[----:B------:R-:W-:Y:S02]  /*5530*/  UIMAD UR4, UR50, UR8, UR13 ;  /* 0x00000008320472a4 */ /* 0x000fe4000f8e020d */
[----:B------:R-:W-:Y:S02]  /*5540*/  UIMAD UR14, UR5, UR15, UR7 ;  /* 0x0000000f050e72a4 */ /* 0x000fe4000f8e0207 */
[----:B------:R-:W-:Y:S11]  /*5550*/  UIMAD UR13, UR6, UR50, UR4 ;  /* 0x00000032060d72a4 */ /* 0x000ff6000f8e0204 */
[----:B------:R-:W-:Y:S01]  /*5560*/  @!UPT UIADD3 URZ, UPT, UPT, URZ, URZ, URZ ;  /* 0x000000fffffff290 */ /* 0x000fe2000fffe0ff */
.L_x_89:
[----:B------:R-:W3:Y:S01]  /*5570*/  @!UP4 LDCU.128 UR8, c[0x0][0xb10] ;  /* 0x00016200ff08c7ac */ /* 0x000ee20008000c00 */
[----:B------:R-:W-:Y:S01]  /*5580*/  IMAD.MOV.U32 R5, RZ, RZ, 0x1 ;  /* 0x00000001ff057424 */ /* 0x000fe200078e00ff */
[----:B------:R-:W-:Y:S04]  /*5590*/  ISETP.NE.U32.AND P0, PT, RZ, UR30, PT ;  /* 0x0000001eff007c0c */ /* 0x000fe8000bf05070 */
[----:B------:R-:W-:Y:S01]  /*55a0*/  ISETP.NE.AND.EX P0, PT, RZ, UR31, PT, P0 ;  /* 0x0000001fff007c0c */ /* 0x000fe2000bf05300 */
[----:B------:R-:W4:Y:S01]  /*55b0*/  @!UP4 LDCU UR5, c[0x0][0xb0c] ;  /* 0x00016180ff05c7ac */ /* 0x000f220008000800 */
[----:B------:R-:W-:Y:S01]  /*55c0*/  SHF.L.U32 R5, R5, 0x1f, RZ ;  /* 0x0000001f05057819 */ /* 0x000fe200000006ff */
[----:B------:R-:W-:Y:S02]  /*55d0*/  USHF.L.U32 UR43, UR24, 0x7, URZ ;  /* 0x00000007182b7899 */ /* 0x000fe400080006ff */
[----:B------:R-:W-:Y:S02]  /*55e0*/  USHF.L.U32 UR42, UR28, 0x7, URZ ;  /* 0x000000071c2a7899 */ /* 0x000fe400080006ff */
[----:B---3--:R-:W-:Y:S07]  /*55f0*/  UIMAD.WIDE.U32 UR6, UR14, UR8, URZ ;  /* 0x000000080e0672a5 */ /* 0x008fee000f8e00ff */
[----:B------:R-:W-:Y:S01]  /*5600*/  @!UP4 UMOV UR4, UR7 ;  /* 0x000000070004cc82 */ /* 0x000fe20008000000 */
[----:B----4-:R-:W-:Y:S02]  /*5610*/  @!UP4 UISETP.NE.AND UP0, UPT, UR5, 0x1, UPT ;  /* 0x000000010500c88c */ /* 0x010fe4000bf05270 */
[----:B------:R-:W-:Y:S02]  /*5620*/  @!UP4 USHF.R.U32.HI UR4, URZ, UR9, UR4 ;  /* 0x00000009ff04c299 */ /* 0x000fe40008011604 */
[----:B------:R-:W-:Y:S02]  /*5630*/  UIMAD.WIDE.U32 UR6, UR13, UR11, URZ ;  /* 0x0000000b0d0672a5 */ /* 0x000fe4000f8e00ff */
[----:B------:R-:W-:Y:S02]  /*5640*/  @!UP4 USEL UR8, UR14, UR4, !UP0 ;  /* 0x000000040e08c287 */ /* 0x000fe4000c000000 */
[----:B------:R-:W-:Y:S03]  /*5650*/  @!UP4 UISETP.NE.AND UP0, UPT, UR10, 0x1, UPT ;  /* 0x000000010a00c88c */ /* 0x000fe6000bf05270 */
[----:B------:R-:W-:Y:S02]  /*5660*/  @!UP4 UMOV UR6, UR7 ;  /* 0x000000070006cc82 */ /* 0x000fe40008000000 */
[----:B------:R-:W3:Y:S02]  /*5670*/  @!UP4 LDCU UR4, c[0x0][0xb20] ;  /* 0x00016400ff04c7ac */ /* 0x000ee40008000800 */
[----:B---3--:R-:W-:Y:S04]  /*5680*/  @!UP4 USHF.R.U32.HI UR6, URZ, UR4, UR6 ;  /* 0x00000004ff06c299 */ /* 0x008fe80008011606 */
[----:B------:R-:W-:Y:S04]  /*5690*/  @!UP4 USEL UR6, UR13, UR6, !UP0 ;  /* 0x000000060d06c287 */ /* 0x000fe8000c000000 */
[----:B------:R-:W-:Y:S02]  /*56a0*/  @!UP4 UIADD3 UR4, UPT, UPT, -UR8, UR6, URZ ;  /* 0x000000060804c290 */ /* 0x000fe4000fffe1ff */
[----:B------:R-:W-:Y:S02]  /*56b0*/  @!UP4 UIADD3 UR6, UPT, UPT, UR8, -UR6, URZ ;  /* 0x800000060806c290 */ /* 0x000fe4000fffe0ff */
[----:B------:R-:W-:Y:S02]  /*56c0*/  @!UP4 UIMAD UR14, UR4, UR5, UR14 ;  /* 0x00000005040ec2a4 */ /* 0x000fe4000f8e020e */
[----:B------:R-:W-:Y:S01]  /*56d0*/  @!UP4 UIMAD UR13, UR6, UR10, UR13 ;  /* 0x0000000a060dc2a4 */ /* 0x000fe2000f8e020d */
[----:B------:R-:W-:Y:S11]  /*56e0*/  BRA.U UP3, `(.L_x_90) ;  /* 0x0000000103107547 */ /* 0x000ff6000b800000 */
[----:B------:R-:W-:Y:S04]  /*56f0*/  MOV R2, UR47 ;  /* 0x0000002f00027c02 */ /* 0x000fe80008000f00 */
[----:B------:R-:W-:Y:S04]  /*5700*/  SHF.L.U32 R2, R2, 0x1f, RZ ;  /* 0x0000001f02027819 */ /* 0x000fe800000006ff */
[----:B------:R-:W3:Y:S02]  /*5710*/  SYNCS.PHASECHK.TRANS64.TRYWAIT P1, [UR21+0x68], R2 ;  /* 0x00006802ff0075a7 */ /* 0x000ee40008021115 */
[----:B---3--:R-:W-:Y:S05]  /*5720*/  @!P1 BRA `(.L_x_91) ;  /* 0x00000064007c9947 */ /* 0x008fea0003800000 */
.L_x_90:
[----:B------:R-:W-:Y:S05]  /*5730*/  BRA.U !UP5, `(.L_x_92) ;  /* 0x000000010d387547 */ /* 0x000fea000b800000 */
[----:B------:R-:W-:Y:S01]  /*5740*/  UPLOP3.LUT UP1, UPT, UPT, UPT, UP6, 0x80, 0x8 ;  /* 0x000000000008789c */ /* 0x000fe20003f2f060 */
[----:B--2---:R-:W-:Y:S01]  /*5750*/  HFMA2 R0, -RZ, RZ, 0, 5.9604644775390625e-08 ;  /* 0x00000001ff007431 */ /* 0x004fe200000001ff */
[----:B------:R-:W2:Y:S01]  /*5760*/  LDCU.64 UR8, c[0x0][0x358] ;  /* 0x00006b00ff0877ac */ /* 0x000ea20008000a00 */
[----:B------:R-:W-:Y:S03]  /*5770*/  IMAD.MOV.U32 R26, RZ, RZ, 0x1 ;  /* 0x00000001ff1a7424 */ /* 0x000fe600078e00ff */
[----:B------:R-:W-:Y:S05]  /*5780*/  PLOP3.LUT P1, PT, PT, PT, UP1, 0x80, 0x8 ;  /* 0x000000000008781c */ /* 0x000fea0003f2f018 */
[----:B------:R-:W3:Y:S01]  /*5790*/  @UP1 LDCU.64 UR4, c[0x0][0x888] ;  /* 0x00011100ff0417ac */ /* 0x000ee20008000a00 */
[----:B------:R-:W-:Y:S07]  /*57a0*/  @UP1 UIMAD UR6, UR60, UR30, URZ ;  /* 0x0000001e3c0612a4 */ /* 0x000fee000f8e02ff */
[----:B------:R-:W-:Y:S01]  /*57b0*/  @!P1 PRMT R26, R0, 0x7610, R26 ;  /* 0x00007610001a9816 */ /* 0x000fe2000000001a */
[----:B---3--:R-:W-:Y:S06]  /*57c0*/  @UP1 UIMAD.WIDE UR4, UR6, 0x4, UR4 ;  /* 0x00000004060418a5 */ /* 0x008fec000f8e0204 */
[----:B------:R-:W-:Y:S01]  /*57d0*/  IMAD.U32 R6, RZ, RZ, UR4 ;  /* 0x00000004ff067e24 */ /* 0x000fe2000f8e00ff */
[----:B------:R-:W-:Y:S04]  /*57e0*/  MOV R7, UR5 ;  /* 0x0000000500077c02 */ /* 0x000fe80008000f00 */
[----:B------:R-:W3:Y:S01]  /*57f0*/  @!UP1 LDCU UR4, c[0x0][0x880] ;  /* 0x00011000ff0497ac */ /* 0x000ee20008000800 */
[----:B--2--5:R4:W5:Y:S02]  /*5800*/  @P1 LDG.E R27, desc[UR8][R6.64] ;  /* 0x00000008061b1981 */ /* 0x024964000c1e1900 */
[----:B---34-:R-:W-:Y:S07]  /*5810*/  @!P1 IMAD.U32 R27, RZ, RZ, UR4 ;  /* 0x00000004ff1b9e24 */ /* 0x018fee000f8e00ff */
.L_x_92:
[----:B-----5:R-:W-:Y:S01]  /*5820*/  @!P0 FSETP.EQ.AND P2, PT, R27, RZ, PT ;  /* 0x000000ff1b00820b */ /* 0x020fe20003f42000 */
[----:B------:R-:W-:Y:S01]  /*5830*/  @!UPT UIADD3 URZ, UPT, UPT, URZ, URZ, URZ ;  /* 0x000000fffffff290 */ /* 0x000fe2000fffe0ff */
[----:B------:R-:W-:Y:S11]  /*5840*/  @!P0 BRA `(.L_x_93) ;  /* 0x0000000000148947 */ /* 0x000ff60003800000 */
[----:B------:R-:W-:Y:S02]  /*5850*/  LOP3.LUT P0, RZ, R26, 0xff, RZ, 0xc0, !PT ;  /* 0x000000ff1aff7812 */ /* 0x000fe4000780c0ff */
[----:B------:R-:W-:Y:S04]  /*5860*/  PLOP3.LUT P2, PT, PT, PT, UP1, 0x80, 0x8 ;  /* 0x000000000008781c */ /* 0x000fe80003f4f018 */
[----:B------:R-:W-:Y:S07]  /*5870*/  PLOP3.LUT P2, PT, P2, PT, PT, 0x8, 0x80 ;  /* 0x000000000080781c */ /* 0x000fee000174e170 */
[----:B------:R-:W-:Y:S11]  /*5880*/  @P0 FSETP.EQ.AND P2, PT, R27, RZ, PT ;  /* 0x000000ff1b00020b */ /* 0x000ff60003f42000 */
[----:B------:R-:W-:Y:S02]  /*5890*/  @!UPT UIADD3 URZ, UPT, UPT, URZ, URZ, URZ ;  /* 0x000000fffffff290 */ /* 0x000fe4000fffe0ff */
.L_x_93:
[----:B------:R-:W3:Y:S01]  /*58a0*/  SYNCS.PHASECHK.TRANS64.TRYWAIT P0, [UR21+0x40], R5 ;  /* 0x00004005ff0075a7 */ /* 0x000ee20008001115 */
[----:B------:R-:W-:Y:S04]  /*58b0*/  ELECT P1, URZ, PT ;  /* 0x0000000000ff782f */ /* 0x000fe80003820000 */
[----:B------:R-:W-:Y:S01]  /*58c0*/  PLOP3.LUT P1, PT, P2, P1, PT, 0xf2, 0x2f ;  /* 0x00000000002f781c */ /* 0x000fe20001723e72 */
[----:B------:R-:W-:Y:S01]  /*58d0*/  @!UPT UIADD3 URZ, UPT, UPT, URZ, URZ, URZ ;  /* 0x000000fffffff290 */ /* 0x000fe2000fffe0ff */
[----:B---3--:R-:W-:Y:S11]  /*58e0*/  @!P0 BRA `(.L_x_94) ;  /* 0x0000006400248947 */ /* 0x008ff60003800000 */
.L_x_216:
[----:B--2---:R-:W-:Y:S01]  /*58f0*/  @!P1 IADD3 R2, P0, PT, R12, 0x580, RZ ;  /* 0x000005800c029810 */ /* 0x004fe20007f1e0ff */
[----:B------:R-:W-:Y:S01]  /*5900*/  VOTEU.ALL UP0, P1 ;  /* 0x0000000000ff7886 */ /* 0x000fe20000800000 */
[----:B------:R-:W-:Y:S01]  /*5910*/  UMOV UR6, 0x0 ;  /* 0x0000000000067882 */ /* 0x000fe20000000000 */
[----:B------:R-:W-:Y:S01]  /*5920*/  UMOV UR7, 0x10000000 ;  /* 0x1000000000077882 */ /* 0x000fe20000000000 */
[----:B------:R-:W-:Y:S01]  /*5930*/  @!P1 R2UR UR5, R2 ;  /* 0x00000000020592ca */ /* 0x000fe200000e0000 */
[----:B------:R-:W-:Y:S01]  /*5940*/  @!P1 IMAD.X R0, RZ, RZ, R13, P0 ;  /* 0x000000ffff009224 */ /* 0x000fe200000e060d */
[----:B------:R-:W-:Y:S01]  /*5950*/  @!UP0 UIADD3 UR40, UPT, UPT, UR21, 0x200, URZ ;  /* 0x0000020015288890 */ /* 0x000fe2000fffe0ff */
[----:B------:R-:W-:Y:S01]  /*5960*/  VOTEU.ALL UP0, P1 ;  /* 0x0000000000ff7886 */ /* 0x000fe20000800000 */
[----:B------:R-:W-:Y:S02]  /*5970*/  UMOV UR44, UR60 ;  /* 0x0000003c002c7c82 */ /* 0x000fe40008000000 */
[----:B------:R-:W-:Y:S01]  /*5980*/  @!P1 R2UR UR4, R0 ;  /* 0x00000000000492ca */ /* 0x000fe200000e0000 */
[----:B------:R-:W-:Y:S06]  /*5990*/  @!P1 IMAD.MOV.U32 R0, RZ, RZ, 0x2000 ;  /* 0x00002000ff009424 */ /* 0x000fec00078e00ff */
[----:B------:R-:W-:Y:S06]  /*59a0*/  IMAD.U32 R6, RZ, RZ, UR5 ;  /* 0x00000005ff067e24 */ /* 0x000fec000f8e00ff */
[----:B------:R-:W-:Y:S01]  /*59b0*/  IMAD.U32 R7, RZ, RZ, UR4 ;  /* 0x00000004ff077e24 */ /* 0x000fe2000f8e00ff */
[----:B------:R-:W-:Y:S04]  /*59c0*/  @!P1 R2UR UR4, R6 ;  /* 0x00000000060492ca */ /* 0x000fe800000e0000 */
[----:B------:R-:W-:Y:S11]  /*59d0*/  @!P1 R2UR UR5, R7 ;  /* 0x00000000070592ca */ /* 0x000ff600000e0000 */
[----:B------:R-:W-:Y:S02]  /*59e0*/  @!UPT UIADD3 URZ, UPT, UPT, URZ, URZ, URZ ;  /* 0x000000fffffff290 */ /* 0x000fe4000fffe0ff */
[----:B------:R2:W-:Y:S01]  /*59f0*/  @!UP0 UTMALDG.3D [UR40], [UR4], desc[UR6] ;  /* 0x00000628040085b4 */ /* 0x0005e20008011000 */
[----:B------:R3:W-:Y:S01]  /*5a00*/  @!P1 SYNCS.ARRIVE.TRANS64.RED.A0TR RZ, [UR21+0x20], R0 ;  /* 0x00002000ffff99a7 */ /* 0x0007e20008300415 */
[----:B--2---:R-:W-:Y:S09]  /*5a10*/  UPRMT UR6, UR62, 0x654, UR41 ;  /* 0x000006543e067896 */ /* 0x004ff20008000029 */
[----:B------:R-:W-:Y:S01]  /*5a20*/  SYNCS.ARRIVE.TRANS64.RED.A1T0 RZ, [UR6], RZ ;  /* 0x000000ffffff79a7 */ /* 0x000fe20008100406 */
[----:B------:R-:W2:Y:S02]  /*5a30*/  SYNCS.PHASECHK.TRANS64.TRYWAIT P0, [UR21+0x48], R5 ;  /* 0x00004805ff0075a7 */ /* 0x000ea40008001115 */
[----:B--23--:R-:W-:Y:S05]  /*5a40*/  @!P0 BRA `(.L_x_95) ;  /* 0x0000006000e48947 */ /* 0x00cfea0003800000 */
.L_x_218:
[----:B------:R-:W-:Y:S01]  /*5a50*/  @!P1 IADD3 R2, P0, PT, R12, 0x580, RZ ;  /* 0x000005800c029810 */ /* 0x000fe20007f1e0ff */
[----:B------:R-:W-:Y:S01]  /*5a60*/  VOTEU.ALL UP0, P1 ;  /* 0x0000000000ff7886 */ /* 0x000fe20000800000 */
[----:B------:R-:W-:Y:S01]  /*5a70*/  UMOV UR8, 0x0 ;  /* 0x0000000000087882 */ /* 0x000fe20000000000 */
[----:B------:R-:W-:Y:S01]  /*5a80*/  UMOV UR9, 0x10000000 ;  /* 0x1000000000097882 */ /* 0x000fe20000000000 */
[----:B------:R-:W-:Y:S01]  /*5a90*/  @!P1 R2UR UR5, R2 ;  /* 0x00000000020592ca */ /* 0x000fe200000e0000 */
[----:B--2---:R-:W-:Y:S01]  /*5aa0*/  @!P1 IMAD.X R0, RZ, RZ, R13, P0 ;  /* 0x000000ffff009224 */ /* 0x004fe200000e060d */
[----:B------:R-:W-:Y:S02]  /*5ab0*/  @!UP0 UIADD3 UR34, UPT, UPT, UR42, 0x10, URZ ;  /* 0x000000102a228890 */ /* 0x000fe4000fffe0ff */
[----:B------:R-:W-:Y:S02]  /*5ac0*/  @!UP0 UIADD3 UR32, UPT, UPT, UR21, 0x2200, URZ ;  /* 0x0000220015208890 */ /* 0x000fe4000fffe0ff */
[----:B------:R-:W-:Y:S01]  /*5ad0*/  @!P1 R2UR UR4, R0 ;  /* 0x00000000000492ca */ /* 0x000fe200000e0000 */
[----:B------:R-:W-:Y:S01]  /*5ae0*/  VOTEU.ALL UP0, P1 ;  /* 0x0000000000ff7886 */ /* 0x000fe20000800000 */
[----:B------:R-:W-:Y:S01]  /*5af0*/  @!P1 IMAD.MOV.U32 R0, RZ, RZ, 0x2000 ;  /* 0x00002000ff009424 */ /* 0x000fe200078e00ff */
[----:B------:R-:W-:Y:S01]  /*5b00*/  UMOV UR35, UR43 ;  /* 0x0000002b00237c82 */ /* 0x000fe20008000000 */
[----:B------:R-:W-:Y:S01]  /*5b10*/  UMOV UR36, UR60 ;  /* 0x0000003c00247c82 */ /* 0x000fe20008000000 */
[----:B------:R-:W-:Y:S02]  /*5b20*/  UPRMT UR7, UR62, 0x654, UR33 ;  /* 0x000006543e077896 */ /* 0x000fe40008000021 */
[----:B------:R-:W-:Y:S06]  /*5b30*/  IMAD.U32 R6, RZ, RZ, UR5 ;  /* 0x00000005ff067e24 */ /* 0x000fec000f8e00ff */
[----:B------:R-:W-:Y:S01]  /*5b40*/  IMAD.U32 R7, RZ, RZ, UR4 ;  /* 0x00000004ff077e24 */ /* 0x000fe2000f8e00ff */
[----:B------:R-:W-:Y:S04]  /*5b50*/  @!P1 R2UR UR4, R6 ;  /* 0x00000000060492ca */ /* 0x000fe800000e0000 */
[----:B------:R-:W-:Y:S11]  /*5b60*/  @!P1 R2UR UR5, R7 ;  /* 0x00000000070592ca */ /* 0x000ff600000e0000 */
[----:B------:R-:W-:Y:S02]  /*5b70*/  @!UPT UIADD3 URZ, UPT, UPT, URZ, URZ, URZ ;  /* 0x000000fffffff290 */ /* 0x000fe4000fffe0ff */
[----:B------:R2:W-:Y:S01]  /*5b80*/  @!UP0 UTMALDG.3D [UR32], [UR4], desc[UR8] ;  /* 0x00000820040085b4 */ /* 0x0005e20008011000 */
[----:B------:R2:W-:Y:S01]  /*5b90*/  @!P1 SYNCS.ARRIVE.TRANS64.RED.A0TR RZ, [UR21+0x28], R0 ;  /* 0x00002800ffff99a7 */ /* 0x0005e20008300415 */
[----:B------:R-:W-:Y:S01]  /*5ba0*/  SYNCS.ARRIVE.TRANS64.RED.A1T0 RZ, [UR7], RZ ;  /* 0x000000ffffff79a7 */ /* 0x000fe20008100407 */
[----:B------:R-:W3:Y:S02]  /*5bb0*/  SYNCS.PHASECHK.TRANS64.TRYWAIT P0, [UR21+0x50], R5 ;  /* 0x00005005ff0075a7 */ /* 0x000ee40008001115 */
[----:B--23--:R-:W-:Y:S05]  /*5bc0*/  @!P0 BRA `(.L_x_96) ;  /* 0x00000060009c8947 */ /* 0x00cfea0003800000 */
.L_x_220:
        /* <DEDUP_REMOVED lines=10> */
[----:B------:R-:W-:Y:S01]  /*5c70*/  UMOV UR27, UR43 ;  /* 0x0000002b001b7c82 */ /* 0x000fe20008000000 */
[----:B------:R-:W-:Y:S01]  /*5c80*/  UMOV UR28, UR60 ;  /* 0x0000003c001c7c82 */ /* 0x000fe20008000000 */
[----:B------:R-:W-:Y:S03]  /*5c90*/  @!P1 IMAD.MOV.U32 R0, RZ, RZ, 0x2000 ;  /* 0x00002000ff009424 */ /* 0x000fe600078e00ff */
        /* <DEDUP_REMOVED lines=11> */
.L_x_222:
[----:B------:R-:W-:Y:S01]  /*5d50*/  @!P1 IADD3 R2, P0, PT, R12, 0x580, RZ ;  /* 0x000005800c029810 */ /* 0x000fe20007f1e0ff */
[----:B------:R-:W-:Y:S01]  /*5d60*/  VOTEU.ALL UP0, P1 ;  /* 0x0000000000ff7886 */ /* 0x000fe20000800000 */
[----:B------:R-:W-:Y:S01]  /*5d70*/  UMOV UR8, 0x0 ;  /* 0x0000000000087882 */ /* 0x000fe20000000000 */
[----:B------:R-:W-:Y:S01]  /*5d80*/  UMOV UR9, 0x10000000 ;  /* 0x1000000000097882 */ /* 0x000fe20000000000 */
[----:B------:R-:W-:Y:S01]  /*5d90*/  @!P1 R2UR UR5, R2 ;  /* 0x00000000020592ca */ /* 0x000fe200000e0000 */
[----:B--2---:R-:W-:Y:S01]  /*5da0*/  @!P1 IMAD.X R0, RZ, RZ, R13, P0 ;  /* 0x000000ffff009224 */ /* 0x004fe200000e060d */
[----:B------:R-:W-:Y:S01]  /*5db0*/  @!UP0 UIADD3 UR18, UPT, UPT, UR42, 0x30, URZ ;  /* 0x000000302a128890 */ /* 0x000fe2000fffe0ff */
[----:B------:R-:W-:Y:S01]  /*5dc0*/  SHF.L.U32 R4, RZ, 0x1f, RZ ;  /* 0x0000001fff047819 */ /* 0x000fe200000006ff */
        /* <DEDUP_REMOVED lines=17> */
.L_x_224:
        /* <DEDUP_REMOVED lines=13> */
[----:B------:R-:W-:Y:S02]  /*5fb0*/  UMOV UR12, UR60 ;  /* 0x0000003c000c7c82 */ /* 0x000fe40008000000 */
        /* <DEDUP_REMOVED lines=10> */
.L_x_226:
        /* <DEDUP_REMOVED lines=24> */
.L_x_228:
[----:B------:R-:W-:Y:S01]  /*61e0*/  @!P1 IADD3 R2, P0, PT, R12, 0x580, RZ ;  /* 0x000005800c029810 */ /* 0x000fe20007f1e0ff */
[----:B------:R-:W-:Y:S01]  /*61f0*/  VOTEU.ALL UP0, P1 ;  /* 0x0000000000ff7886 */ /* 0x000fe20000800000 */
[----:B------:R-:W-:Y:S01]  /*6200*/  UMOV UR6, 0x0 ;  /* 0x0000000000067882 */ /* 0x000fe20000000000 */
[----:B------:R-:W-:Y:S01]  /*6210*/  UMOV UR7, 0x10000000 ;  /* 0x1000000000077882 */ /* 0x000fe20000000000 */
[----:B------:R-:W-:Y:S01]  /*6220*/  @!P1 R2UR UR5, R2 ;  /* 0x00000000020592ca */ /* 0x000fe200000e0000 */
[----:B--2---:R-:W-:Y:S01]  /*6230*/  @!P1 IMAD.X R0, RZ, RZ, R13, P0 ;  /* 0x000000ffff009224 */ /* 0x004fe200000e060d */
[----:B------:R-:W-:Y:S01]  /*6240*/  @!UP0 UIADD3 UR10, UPT, UPT, UR42, 0x60, URZ ;  /* 0x000000602a0a8890 */ /* 0x000fe2000fffe0ff */
[----:B------:R-:W-:Y:S01]  /*6250*/  VIADD R10, R10, 0x1 ;  /* 0x000000010a0a7836 */ /* 0x000fe20000000000 */
        /* <DEDUP_REMOVED lines=17> */
.L_x_230:
[----:B------:R-:W-:Y:S01]  /*6370*/  @!P1 IADD3 R2, P0, PT, R12, 0x580, RZ ;  /* 0x000005800c029810 */ /* 0x000fe20007f1e0ff */
[----:B------:R-:W-:Y:S01]  /*6380*/  VOTEU.ALL UP0, P1 ;  /* 0x0000000000ff7886 */ /* 0x000fe20000800000 */
[----:B------:R-:W-:Y:S01]  /*6390*/  UMOV UR6, 0x0 ;  /* 0x0000000000067882 */ /* 0x000fe20000000000 */
[----:B------:R-:W-:Y:S01]  /*63a0*/  UMOV UR7, 0x10000000 ;  /* 0x1000000000077882 */ /* 0x000fe20000000000 */
[----:B------:R-:W-:Y:S01]  /*63b0*/  @!P1 R2UR UR5, R2 ;  /* 0x00000000020592ca */ /* 0x000fe200000e0000 */
[----:B--2---:R-:W-:Y:S01]  /*63c0*/  @!P1 IMAD.X R0, RZ, RZ, R13, P0 ;  /* 0x000000ffff009224 */ /* 0x004fe200000e060d */
[----:B------:R-:W-:Y:S01]  /*63d0*/  @!UP0 UIADD3 UR10, UPT, UPT, UR42, 0x70, URZ ;  /* 0x000000702a0a8890 */ /* 0x000fe2000fffe0ff */
[----:B------:R-:W-:Y:S01]  /*63e0*/  R2UR UR19, R53 ;  /* 0x00000000351372ca */ /* 0x000fe200000e0000 */
[----:B------:R-:W-:Y:S01]  /*63f0*/  @!UP0 UIADD3 UR8, UPT, UPT, UR21, 0x6200, URZ ;  /* 0x0000620015088890 */ /* 0x000fe2000fffe0ff */
[----:B------:R-:W-:Y:S01]  /*6400*/  R2UR UR18, R54 ;  /* 0x00000000361272ca */ /* 0x000fe200000e0000 */
[----:B------:R-:W-:Y:S01]  /*6410*/  VOTEU.ALL UP0, P1 ;  /* 0x0000000000ff7886 */ /* 0x000fe20000800000 */
[----:B------:R-:W-:Y:S01]  /*6420*/  @!P1 R2UR UR4, R0 ;  /* 0x00000000000492ca */ /* 0x000fe200000e0000 */
[----:B------:R-:W-:Y:S01]  /*6430*/  UMOV UR9, UR17 ;  /* 0x0000001100097c82 */ /* 0x000fe20008000000 */
[----:B------:R-:W-:Y:S01]  /*6440*/  UMOV UR11, UR43 ;  /* 0x0000002b000b7c82 */ /* 0x000fe20008000000 */
[----:B------:R-:W-:Y:S01]  /*6450*/  UMOV UR12, UR60 ;  /* 0x0000003c000c7c82 */ /* 0x000fe20008000000 */
[C---:B------:R-:W-:Y:S01]  /*6460*/  ISETP.NE.AND P0, PT, R10.reuse, 0x2, PT ;  /* 0x000000020a00780c */ /* 0x040fe20003f05270 */
[----:B------:R-:W-:Y:S01]  /*6470*/  UMOV UR60, UR29 ;  /* 0x0000001d003c7c82 */ /* 0x000fe20008000000 */
[----:B------:R-:W-:Y:S01]  /*6480*/  IMAD.U32 R6, RZ, RZ, UR5 ;  /* 0x00000005ff067e24 */ /* 0x000fe2000f8e00ff */
[----:B------:R-:W-:Y:S01]  /*6490*/  UPLOP3.LUT UP3, UPT, UPT, UPT, UPT, 0x80, 0x8 ;  /* 0x000000000008789c */ /* 0x000fe20003f6f070 */
[----:B------:R-:W-:Y:S01]  /*64a0*/  SEL R0, RZ, 0x1, P0 ;  /* 0x00000001ff007807 */ /* 0x000fe20000000000 */
[----:B------:R-:W-:Y:S01]  /*64b0*/  UIADD3 UR28, UPT, UPT, UR13, UR19, URZ ;  /* 0x000000130d1c7290 */ /* 0x000fe2000fffe0ff */
[----:B------:R-:W-:Y:S01]  /*64c0*/  SEL R10, R10, RZ, P0 ;  /* 0x000000ff0a0a7207 */ /* 0x000fe20000000000 */
[----:B------:R-:W-:Y:S01]  /*64d0*/  UIADD3 UR24, UPT, UPT, UR14, UR18, URZ ;  /* 0x000000120e187290 */ /* 0x000fe2000fffe0ff */
[----:B------:R-:W-:Y:S01]  /*64e0*/  LOP3.LUT R9, R9, R0, RZ, 0x3c, !PT ;  /* 0x0000000009097212 */ /* 0x000fe200078e3cff */
[----:B------:R-:W-:Y:S01]  /*64f0*/  IMAD.U32 R7, RZ, RZ, UR4 ;  /* 0x00000004ff077e24 */ /* 0x000fe2000f8e00ff */
[----:B------:R-:W-:Y:S04]  /*6500*/  @!P1 R2UR UR4, R6 ;  /* 0x00000000060492ca */ /* 0x000fe800000e0000 */
[----:B------:R-:W-:Y:S11]  /*6510*/  @!P1 R2UR UR5, R7 ;  /* 0x00000000070592ca */ /* 0x000ff600000e0000 */
[----:B------:R-:W-:Y:S02]  /*6520*/  @!UPT UIADD3 URZ, UPT, UPT, URZ, URZ, URZ ;  /* 0x000000fffffff290 */ /* 0x000fe4000fffe0ff */
[----:B------:R2:W-:Y:S01]  /*6530*/  @!UP0 UTMALDG.3D [UR8], [UR4], desc[UR6] ;  /* 0x00000608040085b4 */ /* 0x0005e20008011000 */
[----:B------:R2:W-:Y:S01]  /*6540*/  @!P1 SYNCS.ARRIVE.TRANS64.RED.A0TR RZ, [UR21+0x38], R3 ;  /* 0x00003803ffff99a7 */ /* 0x0005e20008300415 */
[----:B------:R-:W-:Y:S01]  /*6550*/  SYNCS.ARRIVE.TRANS64.RED.A1T0 RZ, [UR16], RZ ;  /* 0x000000ffffff79a7 */ /* 0x000fe20008100410 */
[----:B------:R-:W-:Y:S05]  /*6560*/  BRA.U UP2, `(.L_x_102) ;  /* 0xffffffe902c47547 */ /* 0x000fea000b83ffff */
[----:B------:R-:W3:Y:S02]  /*6570*/  SYNCS.PHASECHK.TRANS64.TRYWAIT P0, [UR21+0x40], R5 ;  /* 0x00004005ff0075a7 */ /* 0x000ee40008001115 */
[----:B---3--:R-:W-:Y:S05]  /*6580*/  @!P0 BRA `(.L_x_103) ;  /* 0x0000005800bc8947 */ /* 0x008fea0003800000 */
.L_x_232:
[----:B------:R-:W4:Y:S02]  /*6590*/  SYNCS.PHASECHK.TRANS64.TRYWAIT P0, [UR21+0x48], R5 ;  /* 0x00004805ff0075a7 */ /* 0x000f240008001115 */
[----:B----4-:R-:W-:Y:S05]  /*65a0*/  @!P0 BRA `(.L_x_104) ;  /* 0x0000005800cc8947 */ /* 0x010fea0003800000 */
.L_x_234:
[----:B------:R-:W4:Y:S01]  /*65b0*/  SYNCS.PHASECHK.TRANS64.TRYWAIT P0, [UR21+0x50], R5 ;  /* 0x00005005ff0075a7 */ /* 0x000f220008001115 */
[----:B---3--:R-:W-:Y:S01]  /*65c0*/  HFMA2 R0, -RZ, RZ, 0, 5.9604644775390625e-08 ;  /* 0x00000001ff007431 */ /* 0x008fe200000001ff */
[----:B----4-:R-:W-:Y:S06]  /*65d0*/  @!P0 BRA `(.L_x_105) ;  /* 0x0000005800d88947 */ /* 0x010fec0003800000 */
.L_x_236:
[----:B---3--:R-:W-:Y:S02]  /*65e0*/  MOV R2, UR21 ;  /* 0x0000001500027c02 */ /* 0x008fe40008000f00 */
[----:B------:R-:W-:-:S07]  /*65f0*/  SHF.L.U32 R0, R0, 0x1f, RZ ;  /* 0x0000001f00007819 */ /* 0x000fce00000006ff */
.L_x_106:
[----:B---3--:R3:W4:Y:S02]  /*6600*/  SYNCS.PHASECHK.TRANS64.TRYWAIT P0, [R2+URZ+0x58], R0 ;  /* 0x00005800020075a7 */ /* 0x00872400080011ff */
[----:B----4-:R-:W-:Y:S05]  /*6610*/  @!P0 NANOSLEEP.SYNCS 0x989680 ;  /* 0x009896800000895d */ /* 0x010fea0003900000 */
[----:B------:R-:W4:Y:S02]  /*6620*/  @!P0 SYNCS.PHASECHK.TRANS64 P0, [R2+URZ+0x58], R0 ;  /* 0x00005800020085a7 */ /* 0x000f2400080010ff */
[----:B-12-4-:R-:W-:Y:S05]  /*6630*/  @P0 EXIT ;  /* 0x000000000000094d */ /* 0x016fea0003800000 */
[----:B------:R-:W-:Y:S05]  /*6640*/  BRA `(.L_x_106) ;  /* 0xfffffffc00ec7947 */ /* 0x000fea000383ffff */
.L_x_87:
[----:B------:R-:W-:-:S06]  /*6650*/  UISETP.GE.AND UP0, UPT, UR20, 0x4, UPT ;  /* 0x000000041400788c */ /* 0x000fcc000bf06270 */
[----:B------:R-:W-:-:S13]  /*6660*/  PLOP3.LUT P0, PT, PT, PT, UP0, 0x80, 0x8 ;  /* 0x000000000008781c */ /* 0x000fda0003f0f008 */
[----:B-1----:R-:W-:Y:S05]  /*6670*/  @!P0 EXIT ;  /* 0x000000000000894d */ /* 0x002fea0003800000 */
[----:B------:R-:W-:Y:S01]  /*6680*/  BAR.SYNC.DEFER_BLOCKING 0x6, 0xa0 ;  /* 0x0182800000007b1d */ /* 0x000fe20000010000 */
[C---:B------:R-:W-:Y:S01]  /*6690*/  IMAD.SHL.U32 R2, R65.reuse, 0x10, RZ ;  /* 0x0000001041027824 */ /* 0x040fe200078e00ff */
[C---:B------:R-:W-:Y:S01]  /*66a0*/  LOP3.LUT R66, R65.reuse, 0x60, RZ, 0xc0, !PT ;  /* 0x0000006041427812 */ /* 0x040fe200078ec0ff */
[C---:B------:R-:W-:Y:S01]  /*66b0*/  IMAD.SHL.U32 R64, R65.reuse, 0x2, RZ ;  /* 0x0000000241407824 */ /* 0x040fe200078e00ff */
[C---:B------:R-:W-:Y:S01]  /*66c0*/  LOP3.LUT R63, R65.reuse, 0x2, RZ, 0xc0, !PT ;  /* 0x00000002413f7812 */ /* 0x040fe200078ec0ff */
[C---:B------:R-:W-:Y:S01]  /*66d0*/  IMAD.U32 R23, R65.reuse, 0x10000, RZ ;  /* 0x0001000041177824 */ /* 0x040fe200078e00ff */
[----:B------:R-:W-:Y:S02]  /*66e0*/  UMOV UR43, 0x400 ;  /* 0x00000400002b7882 */ /* 0x000fe40000000000 */
[----:B------:R-:W1:Y:S01]  /*66f0*/  LDC.64 R50, c[0x0][0x8b0] ;  /* 0x00022c00ff327b82 */ /* 0x000e620000000a00 */
[----:B------:R-:W-:Y:S01]  /*6700*/  ULEA UR43, UR62, UR43, 0x18 ;  /* 0x0000002b3e2b7291 */ /* 0x000fe2000f8ec0ff */
[----:B------:R-:W-:Y:S01]  /*6710*/  LOP3.LUT R3, R2, 0x60, RZ, 0xc0, !PT ;  /* 0x0000006002037812 */ /* 0x000fe200078ec0ff */
[----:B------:R-:W2:Y:S01]  /*6720*/  LDCU.64 UR6, c[0x0][0x890] ;  /* 0x00011200ff0677ac */ /* 0x000ea20008000a00 */
[----:B------:R-:W-:Y:S01]  /*6730*/  LOP3.LUT R65, R65, 0x4, RZ, 0xc0, !PT ;  /* 0x0000000441417812 */ /* 0x000fe200078ec0ff */
[----:B------:R-:W-:Y:S01]  /*6740*/  IMAD.MOV.U32 R22, RZ, RZ, RZ ;  /* 0x000000ffff167224 */ /* 0x000fe200078e00ff */
[----:B------:R-:W-:Y:S01]  /*6750*/  LOP3.LUT R64, R3, 0xc, R64, 0xf8, !PT ;  /* 0x0000000c03407812 */ /* 0x000fe200078ef840 */
[----:B------:R-:W-:Y:S01]  /*6760*/  UIADD3 UR4, UPT, UPT, UR43, 0x200, URZ ;  /* 0x000002002b047890 */ /* 0x000fe2000fffe0ff */
[----:B------:R-:W3:Y:S01]  /*6770*/  LDC.64 R48, c[0x0][0x8a8] ;  /* 0x00022a00ff307b82 */ /* 0x000ee20000000a00 */
[----:B------:R-:W-:-:S02]  /*6780*/  LOP3.LUT R23, R23, 0x600000, RZ, 0xc0, !PT ;  /* 0x0060000017177812 */ /* 0x000fc400078ec0ff */
[----:B------:R-:W-:Y:S02]  /*6790*/  CS2R R60, SRZ ;  /* 0x00000000003c7805 */ /* 0x000fe4000001ff00 */
[----:B------:R-:W-:Y:S01]  /*67a0*/  LOP3.LUT R64, R64, 0x790, R2, 0xf8, !PT ;  /* 0x0000079040407812 */ /* 0x000fe200078ef802 */
[----:B------:R-:W4:Y:S01]  /*67b0*/  LDCU UR63, c[0x0][0x370] ;  /* 0x00006e00ff3f77ac */ /* 0x000f220008000800 */
[----:B------:R-:W-:Y:S02]  /*67c0*/  MOV R56, UR4 ;  /* 0x0000000400387c02 */ /* 0x000fe40008000f00 */
[----:B------:R-:W-:Y:S01]  /*67d0*/  MOV R58, RZ ;  /* 0x000000ff003a7202 */ /* 0x000fe20000000f00 */
[----:B------:R-:W1:Y:S01]  /*67e0*/  LDCU.64 UR52, c[0x0][0x348] ;  /* 0x00006900ff3477ac */ /* 0x000e620008000a00 */
[----:B------:R-:W4:Y:S01]  /*67f0*/  LDS R0, [UR43+0x120] ;  /* 0x0001202bff007984 */ /* 0x000f220008000800 */
[----:B------:R-:W-:Y:S01]  /*6800*/  IMAD R64, R64, 0x4, R56 ;  /* 0x0000000440407824 */ /* 0x000fe200078e0238 */
[----:B------:R-:W1:Y:S01]  /*6810*/  LDCU UR42, c[0x0][0xb0c] ;  /* 0x00016180ff2a77ac */ /* 0x000e620008000800 */
[----:B--2---:R-:W-:-:S02]  /*6820*/  IMAD.U32 R68, RZ, RZ, UR6 ;  /* 0x00000006ff447e24 */ /* 0x004fc4000f8e00ff */
[----:B------:R-:W-:Y:S01]  /*6830*/  IMAD.U32 R67, RZ, RZ, UR7 ;  /* 0x00000007ff437e24 */ /* 0x000fe2000f8e00ff */
[----:B------:R-:W2:Y:S01]  /*6840*/  LDCU UR38, c[0x0][0xb30] ;  /* 0x00016600ff2677ac */ /* 0x000ea20008000800 */
[--C-:B------:R-:W-:Y:S02]  /*6850*/  IMAD R63, R63, -0x10, R64.reuse ;  /* 0xfffffff03f3f7824 */ /* 0x100fe400078e0240 */
[----:B------:R-:W-:Y:S01]  /*6860*/  IMAD R62, R65, -0x10, R64 ;  /* 0xfffffff0413e7824 */ /* 0x000fe200078e0240 */
[----:B------:R-:W1:Y:S01]  /*6870*/  LDCU.64 UR54, c[0x0][0x888] ;  /* 0x00011100ff3677ac */ /* 0x000e620008000a00 */
[----:B------:R-:W1:Y:S01]  /*6880*/  LDCU.64 UR40, c[0x0][0xb28] ;  /* 0x00016500ff2877ac */ /* 0x000e620008000a00 */
[----:B------:R-:W1:Y:S01]  /*6890*/  LDCU.128 UR56, c[0x0][0xb10] ;  /* 0x00016200ff3877ac */ /* 0x000e620008000c00 */
[----:B------:R-:W1:Y:S01]  /*68a0*/  LDCU UR61, c[0x0][0x374] ;  /* 0x00006e80ff3d77ac */ /* 0x000e620008000800 */
[----:B------:R-:W-:Y:S01]  /*68b0*/  UMOV UR47, URZ ;  /* 0x000000ff002f7c82 */ /* 0x000fe20008000000 */
[----:B------:R-:W-:Y:S01]  /*68c0*/  UMOV UR46, URZ ;  /* 0x000000ff002e7c82 */ /* 0x000fe20008000000 */
[----:B-1234-:R-:W-:-:S07]  /*68d0*/  IADD3 R23, PT, PT, R0, R23, RZ ;  /* 0x0000001700177210 */ /* 0x01efce0007ffe0ff */
.L_x_182:
[----:B------:R-:W-:Y:S02]  /*68e0*/  LEA R0, R58, UR43, 0x3 ;  /* 0x0000002b3a007c11 */ /* 0x000fe4000f8e18ff */
[----:B------:R-:W-:Y:S02]  /*68f0*/  SHF.L.U32 R2, R60, 0x1f, RZ ;  /* 0x0000001f3c027819 */ /* 0x000fe400000006ff */
[----:B-1----:R-:W-:Y:S02]  /*6900*/  LEA R4, R58, UR43, 0x4 ;  /* 0x0000002b3a047c11 */ /* 0x002fe4000f8e20ff */
[----:B------:R-:W1:Y:S02]  /*6910*/  SYNCS.PHASECHK.TRANS64.TRYWAIT P0, [R0+URZ+0x70], R2 ;  /* 0x00007002000075a7 */ /* 0x000e6400080011ff */
[----:B-1-3--:R-:W-:Y:S05]  /*6920*/  @!P0 BRA `(.L_x_107) ;  /* 0x00000058001c8947 */ /* 0x00afea0003800000 */
.L_x_237:
[----:B------:R-:W-:Y:S01]  /*6930*/  R2UR UR7, R69 ;  /* 0x00000000450772ca */ /* 0x000fe200000e0000 */
[----:B------:R-:W2:Y:S01]  /*6940*/  LDS.128 R4, [R4+0x100] ;  /* 0x0001000004047984 */ /* 0x000ea20000000c00 */
[----:B-1----:R-:W-:Y:S01]  /*6950*/  VIADD R0, R0, 0x80 ;  /* 0x0000008000007836 */ /* 0x002fe20000000000 */
[----:B------:R-:W-:Y:S04]  /*6960*/  UISETP.GE.AND UP0, UPT, UR39, 0x1, UPT ;  /* 0x000000012700788c */ /* 0x000fe8000bf06270 */
[----:B------:R-:W-:Y:S01]  /*6970*/  PRMT R0, RZ, 0x654, R0 ;  /* 0x00000654ff007816 */ /* 0x000fe20000000000 */
[----:B------:R-:W-:Y:S01]  /*6980*/  @!PT LDS RZ, [RZ] ;  /* 0x00000000fffff984 */ /* 0x000fe20000000800 */
[----:B------:R-:W-:Y:S01]  /*6990*/  @!PT LDS RZ, [RZ] ;  /* 0x00000000fffff984 */ /* 0x000fe20000000800 */
[----:B------:R-:W-:Y:S01]  /*69a0*/  @!PT LDS RZ, [RZ] ;  /* 0x00000000fffff984 */ /* 0x000fe20000000800 */
[----:B------:R-:W-:Y:S01]  /*69b0*/  @!PT LDS RZ, [RZ] ;  /* 0x00000000fffff984 */ /* 0x000fe20000000800 */
[----:B------:R1:W-:Y:S06]  /*69c0*/  MEMBAR.ALL.CTA ;  /* 0x0000000000007992 */ /* 0x0003ec0000008000 */
[----:B-1----:R-:W1:Y:S02]  /*69d0*/  FENCE.VIEW.ASYNC.S ;  /* 0x00000000000073c6 */ /* 0x002e640000000000 */
[----:B-1----:R1:W-:Y:S01]  /*69e0*/  SYNCS.ARRIVE.TRANS64.RED.A1T0 RZ, [R0+URZ], RZ ;  /* 0x000000ff00ff79a7 */ /* 0x0023e200081004ff */
[----:B--2---:R-:W-:Y:S11]  /*69f0*/  LOP3.LUT P0, RZ, R6, 0x1, RZ, 0xc0, !PT ;  /* 0x0000000106ff7812 */ /* 0x004ff6000780c0ff */
[----:B------:R-:W-:Y:S02]  /*6a00*/  @!UPT UIADD3 URZ, UPT, UPT, URZ, URZ, URZ ;  /* 0x000000fffffff290 */ /* 0x000fe4000fffe0ff */
[----:B------:R-:W-:Y:S01]  /*6a10*/  VOTEU.ANY UP1, P0 ;  /* 0x0000000000ff7886 */ /* 0x000fe20000020100 */
[----:B------:R-:W-:Y:S01]  /*6a20*/  PLOP3.LUT P0, PT, PT, PT, UP1, 0x80, 0x8 ;  /* 0x000000000008781c */ /* 0x000fe20003f0f018 */
[----:B------:R-:W-:Y:S06]  /*6a30*/  UP2UR UR4, UPR, URZ, 0x2 ;  /* 0x00000002ff047883 */ /* 0x000fec0008000000 */
[----:B------:R-:W-:Y:S06]  /*6a40*/  IMAD.U32 R70, RZ, RZ, UR4 ;  /* 0x00000004ff467e24 */ /* 0x000fec000f8e00ff */
[----:B------:R-:W-:Y:S02]  /*6a50*/  @P0 SHF.R.U32.HI R2, RZ, 0x10, R5 ;  /* 0x00000010ff020819 */ /* 0x000fe40000011605 */
[----:B------:R-:W-:Y:S02]  /*6a60*/  @P0 MOV R3, R4 ;  /* 0x0000000400030202 */ /* 0x000fe40000000f00 */
[----:B------:R-:W-:Y:S02]  /*6a70*/  @P0 R2UR UR4, R2 ;  /* 0x00000000020402ca */ /* 0x000fe400000e0000 */
[----:B------:R-:W-:Y:S02]  /*6a80*/  @P0 LOP3.LUT R4, R5, 0xffff, RZ, 0xc0, !PT ;  /* 0x0000ffff05040812 */ /* 0x000fe400078ec0ff */
[----:B------:R-:W-:Y:S02]  /*6a90*/  @P0 R2UR UR6, R3 ;  /* 0x00000000030602ca */ /* 0x000fe400000e0000 */
[----:B------:R-:W-:Y:S07]  /*6aa0*/  @P0 R2UR UR5, R4 ;  /* 0x00000000040502ca */ /* 0x000fee00000e0000 */
[----:B------:R-:W-:Y:S02]  /*6ab0*/  @UP1 UMOV UR7, UR4 ;  /* 0x0000000400071c82 */ /* 0x000fe40008000000 */
[----:B------:R-:W-:Y:S02]  /*6ac0*/  IMAD.U32 R69, RZ, RZ, UR7 ;  /* 0x00000007ff457e24 */ /* 0x000fe4000f8e00ff */
[----:B------:R-:W-:Y:S02]  /*6ad0*/  @UP1 UMOV UR37, UR6 ;  /* 0x0000000600251c82 */ /* 0x000fe40008000000 */
[----:B------:R-:W-:Y:S01]  /*6ae0*/  @UP1 UMOV UR36, UR5 ;  /* 0x0000000500241c82 */ /* 0x000fe20008000000 */
[----:B-1----:R-:W-:Y:S05]  /*6af0*/  BRA.U !UP0, `(.L_x_108) ;  /* 0x0000000108cc7547 */ /* 0x002fea000b800000 */
[----:B------:R-:W1:Y:S01]  /*6b00*/  LDCU UR12, c[0x0][0xb20] ;  /* 0x00016400ff0c77ac */ /* 0x000e620008000800 */
[----:B------:R-:W-:Y:S02]  /*6b10*/  UIMAD.WIDE.U32 UR4, UR61, UR59, URZ ;  /* 0x0000003b3d0472a5 */ /* 0x000fe4000f8e00ff */
[----:B------:R-:W-:Y:S02]  /*6b20*/  UIMAD.WIDE.U32 UR6, UR63, UR56, URZ ;  /* 0x000000383f0672a5 */ /* 0x000fe4000f8e00ff */
[----:B------:R-:W-:Y:S02]  /*6b30*/  UISETP.NE.AND UP0, UPT, UR58, 0x1, UPT ;  /* 0x000000013a00788c */ /* 0x000fe4000bf05270 */
[----:B------:R-:W-:Y:S02]  /*6b40*/  UIMAD.WIDE.U32 UR8, UR36, UR59, URZ ;  /* 0x0000003b240872a5 */ /* 0x000fe4000f8e00ff */
[----:B------:R-:W-:Y:S02]  /*6b50*/  UIMAD.WIDE.U32 UR10, UR37, UR56, URZ ;  /* 0x00000038250a72a5 */ /* 0x000fe4000f8e00ff */
[----:B------:R-:W-:Y:S02]  /*6b60*/  UISETP.NE.AND UP1, UPT, UR42, 0x1, UPT ;  /* 0x000000012a00788c */ /* 0x000fe4000bf25270 */
[----:B------:R-:W-:Y:S01]  /*6b70*/  UISETP.NE.AND UP2, UPT, UR39, 0x1, UPT ;  /* 0x000000012700788c */ /* 0x000fe2000bf45270 */
[----:B------:R-:W-:Y:S02]  /*6b80*/  UMOV UR4, UR5 ;  /* 0x0000000500047c82 */ /* 0x000fe40008000000 */
[----:B-1----:R-:W-:Y:S03]  /*6b90*/  USHF.R.U32.HI UR5, URZ, UR12, UR4 ;  /* 0x0000000cff057299 */ /* 0x002fe60008011604 */
[----:B------:R-:W-:Y:S02]  /*6ba0*/  UMOV UR4, UR7 ;  /* 0x0000000700047c82 */ /* 0x000fe40008000000 */
[----:B------:R-:W-:Y:S02]  /*6bb0*/  USHF.R.U32.HI UR7, URZ, UR57, UR4 ;  /* 0x00000039ff077299 */ /* 0x000fe40008011604 */
[----:B------:R-:W-:Y:S02]  /*6bc0*/  USEL UR4, UR61, UR5, !UP0 ;  /* 0x000000053d047287 */ /* 0x000fe4000c000000 */
[----:B------:R-:W-:Y:S01]  /*6bd0*/  USEL UR7, UR63, UR7, !UP1 ;  /* 0x000000073f077287 */ /* 0x000fe2000c800000 */
[----:B------:R-:W-:Y:S01]  /*6be0*/  UMOV UR5, UR9 ;  /* 0x0000000900057c82 */ /* 0x000fe20008000000 */
[----:B------:R-:W-:Y:S02]  /*6bf0*/  UIMAD.WIDE.U32 UR8, UR4, UR40, URZ ;  /* 0x00000028040872a5 */ /* 0x000fe4000f8e00ff */
[----:B------:R-:W-:Y:S03]  /*6c00*/  USHF.R.U32.HI UR6, URZ, UR12, UR5 ;  /* 0x0000000cff067299 */ /* 0x000fe60008011605 */
[----:B------:R-:W-:Y:S01]  /*6c10*/  UMOV UR5, UR11 ;  /* 0x0000000b00057c82 */ /* 0x000fe20008000000 */
[----:B------:R-:W-:Y:S02]  /*6c20*/  UIMAD.WIDE.U32 UR10, UR7, UR40, URZ ;  /* 0x00000028070a72a5 */ /* 0x000fe4000f8e00ff */
[----:B------:R-:W-:Y:S02]  /*6c30*/  USHF.R.U32.HI UR12, URZ, UR57, UR5 ;  /* 0x00000039ff0c7299 */ /* 0x000fe40008011605 */
[----:B------:R-:W-:Y:S01]  /*6c40*/  USEL UR6, UR36, UR6, !UP0 ;  /* 0x0000000624067287 */ /* 0x000fe2000c000000 */
[----:B------:R-:W-:Y:S02]  /*6c50*/  UMOV UR5, UR9 ;  /* 0x0000000900057c82 */ /* 0x000fe40008000000 */
[----:B------:R-:W-:Y:S01]  /*6c60*/  UMOV UR10, UR11 ;  /* 0x0000000b000a7c82 */ /* 0x000fe20008000000 */
[----:B------:R-:W-:Y:S02]  /*6c70*/  @UP2 USHF.R.U32.HI UR4, URZ, UR41, UR5 ;  /* 0x00000029ff042299 */ /* 0x000fe40008011605 */
[----:B------:R-:W-:Y:S02]  /*6c80*/  @UP2 USHF.R.U32.HI UR7, URZ, UR41, UR10 ;  /* 0x00000029ff072299 */ /* 0x000fe4000801160a */
[----:B------:R-:W-:Y:S02]  /*6c90*/  UIMAD UR4, UR39, UR4, URZ ;  /* 0x00000004270472a4 */ /* 0x000fe4000f8e02ff */
[----:B------:R-:W-:Y:S02]  /*6ca0*/  UIMAD.WIDE.U32 UR10, UR6, UR40, URZ ;  /* 0x00000028060a72a5 */ /* 0x000fe4000f8e00ff */
[----:B------:R-:W-:Y:S02]  /*6cb0*/  USEL UR5, UR37, UR12, !UP1 ;  /* 0x0000000c25057287 */ /* 0x000fe4000c800000 */
[----:B------:R-:W-:Y:S02]  /*6cc0*/  UIMAD UR8, UR39, UR7, URZ ;  /* 0x00000007270872a4 */ /* 0x000fe4000f8e02ff */
[----:B------:R-:W-:Y:S03]  /*6cd0*/  UISETP.GE.AND UP0, UPT, UR6, UR4, UPT ;  /* 0x000000040600728c */ /* 0x000fe6000bf06270 */
[----:B------:R-:W-:Y:S01]  /*6ce0*/  UMOV UR4, UR11 ;  /* 0x0000000b00047c82 */ /* 0x000fe20008000000 */
[----:B------:R-:W-:Y:S02]  /*6cf0*/  UISETP.GE.OR UP0, UPT, UR5, UR8, UP0 ;  /* 0x000000080500728c */ /* 0x000fe40008706670 */
[----:B------:R-:W-:Y:S02]  /*6d00*/  USHF.R.U32.HI UR4, URZ, UR41, UR4 ;  /* 0x00000029ff047299 */ /* 0x000fe40008011604 */
[----:B------:R-:W-:Y:S02]  /*6d10*/  UIMAD.WIDE.U32 UR8, UR5, UR40, URZ ;  /* 0x00000028050872a5 */ /* 0x000fe4000f8e00ff */
[----:B------:R-:W-:Y:S02]  /*6d20*/  USEL UR11, UR6, UR4, !UP2 ;  /* 0x00000004060b7287 */ /* 0x000fe4000d000000 */
[----:B------:R-:W-:Y:S02]  /*6d30*/  UIADD3 UR8, UPT, UPT, -UR5, URZ, URZ ;  /* 0x000000ff05087290 */ /* 0x000fe4000fffe1ff */
[----:B------:R-:W-:Y:S01]  /*6d40*/  UIADD3 UR10, UPT, UPT, -UR11, URZ, URZ ;  /* 0x000000ff0b0a7290 */ /* 0x000fe2000fffe1ff */
[----:B------:R-:W-:Y:S01]  /*6d50*/  @!UP0 UMOV UR4, UR9 ;  /* 0x0000000900048c82 */ /* 0x000fe20008000000 */
[----:B------:R-:W-:Y:S02]  /*6d60*/  UIADD3 UR9, UPT, UPT, -UR6, URZ, URZ ;  /* 0x000000ff06097290 */ /* 0x000fe4000fffe1ff */
[----:B------:R-:W-:Y:S02]  /*6d70*/  @!UP0 USHF.R.U32.HI UR4, URZ, UR41, UR4 ;  /* 0x00000029ff048299 */ /* 0x000fe40008011604 */
[----:B------:R-:W-:Y:S02]  /*6d80*/  UIMAD UR10, UR39, UR10, UR6 ;  /* 0x0000000a270a72a4 */ /* 0x000fe4000f8e0206 */
[----:B------:R-:W-:Y:S04]  /*6d90*/  @!UP0 USEL UR4, UR5, UR4, !UP2 ;  /* 0x0000000405048287 */ /* 0x000fe8000d000000 */
[----:B------:R-:W-:Y:S02]  /*6da0*/  @!UP0 UIMAD UR10, UR7, UR10, UR4 ;  /* 0x0000000a070a82a4 */ /* 0x000fe4000f8e0204 */
[----:B------:R-:W-:Y:S02]  /*6db0*/  @!UP0 UIADD3 UR11, UPT, UPT, UR11, -UR4, URZ ;  /* 0x800000040b0b8290 */ /* 0x000fe4000fffe0ff */
[----:B------:R-:W-:Y:S02]  /*6dc0*/  UIMAD UR7, UR42, UR8, UR37 ;  /* 0x000000082a0772a4 */ /* 0x000fe4000f8e0225 */
[----:B------:R-:W-:Y:S02]  /*6dd0*/  @!UP0 UIMAD UR6, UR11, UR39, UR5 ;  /* 0x000000270b0682a4 */ /* 0x000fe4000f8e0205 */
[----:B------:R-:W-:Y:S01]  /*6de0*/  UIMAD UR4, UR58, UR9, UR36 ;  /* 0x000000093a0472a4 */ /* 0x000fe2000f8e0224 */
[----:B------:R-:W-:Y:S02]  /*6df0*/  @!UP0 UMOV UR5, UR10 ;  /* 0x0000000a00058c82 */ /* 0x000fe40008000000 */
[----:B------:R-:W-:Y:S02]  /*6e00*/  UIMAD UR37, UR5, UR42, UR7 ;  /* 0x0000002a052572a4 */ /* 0x000fe4000f8e0207 */
[----:B------:R-:W-:Y:S11]  /*6e10*/  UIMAD UR36, UR6, UR58, UR4 ;  /* 0x0000003a062472a4 */ /* 0x000ff6000f8e0204 */
[----:B------:R-:W-:Y:S01]  /*6e20*/  @!UPT UIADD3 URZ, UPT, UPT, URZ, URZ, URZ ;  /* 0x000000fffffff290 */ /* 0x000fe2000fffe0ff */
.L_x_108:
[----:B------:R-:W-:Y:S01]  /*6e30*/  UISETP.NE.AND UP0, UPT, UR38, 0x1, UPT ;  /* 0x000000012600788c */ /* 0x000fe2000bf05270 */
[----:B------:R-:W-:Y:S01]  /*6e40*/  LOP3.LUT P0, RZ, R56, 0x1b0, RZ, 0xc0, !PT ;  /* 0x000001b038ff7812 */ /* 0x000fe2000780c0ff */
[----:B------:R-:W-:Y:S01]  /*6e50*/  USHF.L.U32 UR50, UR24, 0x7, URZ ;  /* 0x0000000718327899 */ /* 0x000fe200080006ff */
[----:B------:R-:W-:Y:S01]  /*6e60*/  BSSY.RECONVERGENT B6, `(.L_x_109) ;  /* 0x0000034000067945 */ /* 0x000fe20003800200 */
[----:B------:R-:W-:Y:S01]  /*6e70*/  USHF.L.U32 UR49, UR28, 0x7, URZ ;  /* 0x000000071c317899 */ /* 0x000fe200080006ff */
[----:B------:R-:W-:Y:S06]  /*6e80*/  IADD3 R58, PT, PT, R58, 0x1, RZ ;  /* 0x000000013a3a7810 */ /* 0x000fec0007ffe0ff */
[----:B------:R-:W1:Y:S01]  /*6e90*/  @!UP0 LDCU.128 UR12, c[0x0][0xb10] ;  /* 0x00016200ff0c87ac */ /* 0x000e620008000c00 */
[----:B------:R-:W2:Y:S01]  /*6ea0*/  @!UP0 LDCU UR5, c[0x0][0xb0c] ;  /* 0x00016180ff0587ac */ /* 0x000ea20008000800 */
[----:B------:R-:W3:Y:S01]  /*6eb0*/  @!UP0 LDCU UR10, c[0x0][0xb20] ;  /* 0x00016400ff0a87ac */ /* 0x000ee20008000800 */
[----:B-1----:R-:W-:Y:S02]  /*6ec0*/  UIMAD.WIDE.U32 UR8, UR37, UR12, URZ ;  /* 0x0000000c250872a5 */ /* 0x002fe4000f8e00ff */
[----:B------:R-:W-:Y:S02]  /*6ed0*/  UIMAD.WIDE.U32 UR6, UR36, UR15, URZ ;  /* 0x0000000f240672a5 */ /* 0x000fe4000f8e00ff */
[----:B------:R-:W-:Y:S03]  /*6ee0*/  @!UP0 UISETP.NE.AND UP1, UPT, UR14, 0x1, UPT ;  /* 0x000000010e00888c */ /* 0x000fe6000bf25270 */
[----:B------:R-:W-:Y:S01]  /*6ef0*/  @!UP0 UMOV UR4, UR9 ;  /* 0x0000000900048c82 */ /* 0x000fe20008000000 */
[----:B--2---:R-:W-:Y:S02]  /*6f00*/  @!UP0 UISETP.NE.AND UP2, UPT, UR5, 0x1, UPT ;  /* 0x000000010500888c */ /* 0x004fe4000bf45270 */
[----:B------:R-:W-:Y:S01]  /*6f10*/  @!UP0 USHF.R.U32.HI UR4, URZ, UR13, UR4 ;  /* 0x0000000dff048299 */ /* 0x000fe20008011604 */
[----:B------:R-:W-:Y:S02]  /*6f20*/  @!UP0 UMOV UR6, UR7 ;  /* 0x0000000700068c82 */ /* 0x000fe40008000000 */
[----:B---3--:R-:W-:Y:S02]  /*6f30*/  @!UP0 USHF.R.U32.HI UR6, URZ, UR10, UR6 ;  /* 0x0000000aff068299 */ /* 0x008fe40008011606 */
[----:B------:R-:W-:Y:S02]  /*6f40*/  @!UP0 USEL UR7, UR37, UR4, !UP2 ;  /* 0x0000000425078287 */ /* 0x000fe4000d000000 */
[----:B------:R-:W-:Y:S04]  /*6f50*/  @!UP0 USEL UR6, UR36, UR6, !UP1 ;  /* 0x0000000624068287 */ /* 0x000fe8000c800000 */
[----:B------:R-:W-:Y:S02]  /*6f60*/  @!UP0 UIADD3 UR4, UPT, UPT, -UR7, UR6, URZ ;  /* 0x0000000607048290 */ /* 0x000fe4000fffe1ff */
[----:B------:R-:W-:Y:S02]  /*6f70*/  @!UP0 UIADD3 UR6, UPT, UPT, UR7, -UR6, URZ ;  /* 0x8000000607068290 */ /* 0x000fe4000fffe0ff */
[----:B------:R-:W-:Y:S02]  /*6f80*/  @!UP0 UIMAD UR37, UR4, UR5, UR37 ;  /* 0x00000005042582a4 */ /* 0x000fe4000f8e0225 */
[----:B------:R-:W-:Y:S01]  /*6f90*/  @!UP0 UIMAD UR36, UR6, UR14, UR36 ;  /* 0x0000000e062482a4 */ /* 0x000fe2000f8e0224 */
[----:B------:R-:W-:Y:S11]  /*6fa0*/  @!P0 BRA `(.L_x_110) ;  /* 0x00000000007c8947 */ /* 0x000ff60003800000 */
[----:B------:R-:W1:Y:S01]  /*6fb0*/  LDCU.64 UR8, c[0x4][0x80] ;  /* 0x01001000ff0877ac */ /* 0x000e620008000a00 */
[----:B------:R-:W-:Y:S01]  /*6fc0*/  MOV R2, 0x0 ;  /* 0x0000000000027802 */ /* 0x000fe20000000f00 */
[----:B------:R-:W-:Y:S02]  /*6fd0*/  HFMA2 R12, -RZ, RZ, 0, 5.9604644775390625e-08 ;  /* 0x00000001ff0c7431 */ /* 0x000fe400000001ff */
[----:B------:R-:W-:Y:S01]  /*6fe0*/  IMAD.MOV.U32 R8, RZ, RZ, 0x70 ;  /* 0x00000070ff087424 */ /* 0x000fe200078e00ff */
[----:B------:R2:W3:Y:S01]  /*6ff0*/  LDC.64 R14, c[0x4][R2] ;  /* 0x01000000020e7b82 */ /* 0x0004e20000000a00 */
[----:B------:R-:W4:Y:S01]  /*7000*/  LDCU.64 UR6, c[0x4][0x88] ;  /* 0x01001100ff0677ac */ /* 0x000f220008000a00 */
[----:B------:R-:W-:Y:S01]  /*7010*/  IMAD.MOV.U32 R13, RZ, RZ, RZ ;  /* 0x000000ffff0d7224 */ /* 0x000fe200078e00ff */
[----:B------:R-:W2:Y:S01]  /*7020*/  LDCU.64 UR4, c[0x4][0x8] ;  /* 0x01000100ff0477ac */ /* 0x000ea20008000a00 */
[----:B-1----:R-:W-:Y:S01]  /*7030*/  MOV R5, UR9 ;  /* 0x0000000900057c02 */ /* 0x002fe20008000f00 */
[----:B------:R-:W-:Y:S01]  /*7040*/  IMAD.U32 R4, RZ, RZ, UR8 ;  /* 0x00000008ff047e24 */ /* 0x000fe2000f8e00ff */
[----:B----4-:R-:W-:Y:S01]  /*7050*/  MOV R7, UR7 ;  /* 0x0000000700077c02 */ /* 0x010fe20008000f00 */
[----:B------:R-:W-:Y:S01]  /*7060*/  IMAD.U32 R6, RZ, RZ, UR6 ;  /* 0x00000006ff067e24 */ /* 0x000fe2000f8e00ff */
[----:B--2---:R-:W-:Y:S01]  /*7070*/  MOV R11, UR5 ;  /* 0x00000005000b7c02 */ /* 0x004fe20008000f00 */
[----:B------:R-:W-:Y:S02]  /*7080*/  IMAD.U32 R10, RZ, RZ, UR4 ;  /* 0x00000004ff0a7e24 */ /* 0x000fe4000f8e00ff */
[----:B------:R-:W-:Y:S07]  /*7090*/  LEPC R20, `(.L_x_111) ;  /* 0x000000001014794e */ /* 0x000fee0000000000 */
[----:B---3-5:R-:W-:Y:S05]  /*70a0*/  CALL.ABS.NOINC R14 ;  /* 0x000000000e007343 */ /* 0x028fea0003c00000 */
.L_x_111:
[----:B------:R-:W1:Y:S01]  /*70b0*/  LDCU.64 UR8, c[0x4][0x80] ;  /* 0x01001000ff0877ac */ /* 0x000e620008000a00 */
[----:B------:R-:W2:Y:S01]  /*70c0*/  LDC.64 R2, c[0x4][R2] ;  /* 0x0100000002027b82 */ /* 0x000ea20000000a00 */
[----:B------:R-:W-:Y:S02]  /*70d0*/  HFMA2 R12, -RZ, RZ, 0, 5.9604644775390625e-08 ;  /* 0x00000001ff0c7431 */ /* 0x000fe400000001ff */
[----:B------:R-:W-:Y:S02]  /*70e0*/  IMAD.MOV.U32 R8, RZ, RZ, 0x70 ;  /* 0x00000070ff087424 */ /* 0x000fe400078e00ff */
[----:B------:R-:W-:Y:S01]  /*70f0*/  IMAD.MOV.U32 R13, RZ, RZ, RZ ;  /* 0x000000ffff0d7224 */ /* 0x000fe200078e00ff */
[----:B------:R-:W3:Y:S01]  /*7100*/  LDCU.64 UR6, c[0x4][0x88] ;  /* 0x01001100ff0677ac */ /* 0x000ee20008000a00 */
[----:B------:R-:W4:Y:S01]  /*7110*/  LDCU.64 UR4, c[0x4][0x8] ;  /* 0x01000100ff0477ac */ /* 0x000f220008000a00 */
[----:B-1----:R-:W-:Y:S02]  /*7120*/  MOV R4, UR8 ;  /* 0x0000000800047c02 */ /* 0x002fe40008000f00 */
[----:B------:R-:W-:Y:S02]  /*7130*/  MOV R5, UR9 ;  /* 0x0000000900057c02 */ /* 0x000fe40008000f00 */
[----:B---3--:R-:W-:Y:S01]  /*7140*/  MOV R7, UR7 ;  /* 0x0000000700077c02 */ /* 0x008fe20008000f00 */
[----:B------:R-:W-:Y:S01]  /*7150*/  IMAD.U32 R6, RZ, RZ, UR6 ;  /* 0x00000006ff067e24 */ /* 0x000fe2000f8e00ff */
[----:B----4-:R-:W-:Y:S01]  /*7160*/  MOV R11, UR5 ;  /* 0x00000005000b7c02 */ /* 0x010fe20008000f00 */
[----:B------:R-:W-:Y:S02]  /*7170*/  IMAD.U32 R10, RZ, RZ, UR4 ;  /* 0x00000004ff0a7e24 */ /* 0x000fe4000f8e00ff */
[----:B------:R-:W-:Y:S07]  /*7180*/  LEPC R20, `(.L_x_110) ;  /* 0x000000001014794e */ /* 0x000fee0000000000 */
[----:B--2---:R-:W-:Y:S05]  /*7190*/  CALL.ABS.NOINC R2 ;  /* 0x0000000002007343 */ /* 0x004fea0003c00000 */
.L_x_110:
[----:B------:R-:W-:Y:S05]  /*71a0*/  BSYNC.RECONVERGENT B6 ;  /* 0x0000000000067941 */ /* 0x000fea0003800200 */
.L_x_109:
[----:B------:R-:W-:Y:S02]  /*71b0*/  R2UR UR6, R55 ;  /* 0x00000000370672ca */ /* 0x000fe400000e0000 */
[----:B------:R-:W-:Y:S02]  /*71c0*/  R2UR UR5, R68 ;  /* 0x00000000440572ca */ /* 0x000fe400000e0000 */
[----:B------:R-:W-:Y:S02]  /*71d0*/  R2UR UR4, R67 ;  /* 0x00000000430472ca */ /* 0x000fe400000e0000 */
[----:B------:R-:W-:Y:S02]  /*71e0*/  ISETP.NE.U32.AND P4, PT, R50, RZ, PT ;  /* 0x000000ff3200720c */ /* 0x000fe40003f85070 */
[----:B------:R-:W-:Y:S02]  /*71f0*/  ISETP.NE.U32.AND P2, PT, RZ, UR54, PT ;  /* 0x00000036ff007c0c */ /* 0x000fe4000bf45070 */
[----:B------:R-:W-:Y:S02]  /*7200*/  ISETP.NE.AND.EX P4, PT, R51, RZ, PT, P4 ;  /* 0x000000ff3300720c */ /* 0x000fe40003f85340 */
[----:B------:R-:W-:Y:S01]  /*7210*/  ISETP.NE.AND.EX P2, PT, RZ, UR55, PT, P2 ;  /* 0x00000037ff007c0c */ /* 0x000fe2000bf45320 */
[----:B------:R-:W-:Y:S02]  /*7220*/  UISETP.NE.AND UP2, UPT, UR6, URZ, UPT ;  /* 0x000000ff0600728c */ /* 0x000fe4000bf45270 */
[----:B------:R-:W-:Y:S04]  /*7230*/  UISETP.NE.U32.AND UP0, UPT, UR5, URZ, UPT ;  /* 0x000000ff0500728c */ /* 0x000fe8000bf05070 */
[----:B------:R-:W-:Y:S01]  /*7240*/  UISETP.NE.AND.EX UP1, UPT, UR4, URZ, UPT, UP0 ;  /* 0x000000ff0400728c */ /* 0x000fe2000bf25300 */
[----:B------:R-:W-:Y:S01]  /*7250*/  PLOP3.LUT P1, PT, PT, PT, UP2, 0x80, 0x8 ;  /* 0x000000000008781c */ /* 0x000fe20003f2f028 */
[----:B------:R-:W-:Y:S03]  /*7260*/  UPLOP3.LUT UP0, UPT, UPT, UPT, UPT, 0x40, 0x4 ;  /* 0x000000000004789c */ /* 0x000fe60003f0e870 */
[----:B------:R-:W-:Y:S06]  /*7270*/  @UP2 UPLOP3.LUT UP0, UPT, UPT, UPT, UP1, 0x80, 0x8 ;  /* 0x000000000008289c */ /* 0x000fec0003f0f010 */
[----:B------:R-:W-:Y:S01]  /*7280*/  PLOP3.LUT P0, PT, PT, PT, UP0, 0x80, 0x8 ;  /* 0x000000000008781c */ /* 0x000fe20003f0f008 */
[----:B------:R-:W-:Y:S01]  /*7290*/  @!UPT UIADD3 URZ, UPT, UPT, URZ, URZ, URZ ;  /* 0x000000fffffff290 */ /* 0x000fe2000fffe0ff */
[----:B------:R-:W-:Y:S11]  /*72a0*/  BRA.U !UP1, `(.L_x_112) ;  /* 0x0000000109407547 */ /* 0x000ff6000b800000 */
[----:B------:R-:W-:Y:S01]  /*72b0*/  UISETP.NE.U32.AND UP0, UPT, UR54, URZ, UPT ;  /* 0x000000ff3600728c */ /* 0x000fe2000bf05070 */
[----:B------:R-:W-:Y:S01]  /*72c0*/  R2UR UR6, R68 ;  /* 0x00000000440672ca */ /* 0x000fe200000e0000 */
[----:B------:R-:W1:Y:S01]  /*72d0*/  LDCU.64 UR8, c[0x0][0x358] ;  /* 0x00006b00ff0877ac */ /* 0x000e620008000a00 */
[----:B------:R-:W-:Y:S02]  /*72e0*/  HFMA2 R26, -RZ, RZ, 0, 5.9604644775390625e-08 ;  /* 0x00000001ff1a7431 */ /* 0x000fe400000001ff */
[----:B------:R-:W-:Y:S01]  /*72f0*/  IMAD.MOV.U32 R0, RZ, RZ, 0x1 ;  /* 0x00000001ff007424 */ /* 0x000fe200078e00ff */
[----:B------:R-:W-:Y:S06]  /*7300*/  UISETP.NE.AND.EX UP0, UPT, UR55, URZ, UPT, UP0 ;  /* 0x000000ff3700728c */ /* 0x000fec000bf05300 */
[----:B------:R-:W-:Y:S05]  /*7310*/  PLOP3.LUT P3, PT, PT, PT, UP0, 0x80, 0x8 ;  /* 0x000000000008781c */ /* 0x000fea0003f6f008 */
[----:B------:R-:W2:Y:S01]  /*7320*/  @UP0 LDCU.64 UR4, c[0x0][0x888] ;  /* 0x00011100ff0407ac */ /* 0x000ea20008000a00 */
[----:B------:R-:W-:Y:S07]  /*7330*/  @UP0 UIMAD UR6, UR60, UR6, URZ ;  /* 0x000000063c0602a4 */ /* 0x000fee000f8e02ff */
[----:B------:R-:W-:Y:S01]  /*7340*/  @!P3 PRMT R26, R0, 0x7610, R26 ;  /* 0x00007610001ab816 */ /* 0x000fe2000000001a */
[----:B--2---:R-:W-:Y:S06]  /*7350*/  @UP0 UIMAD.WIDE UR4, UR6, 0x4, UR4 ;  /* 0x00000004060408a5 */ /* 0x004fec000f8e0204 */
[----:B------:R-:W-:Y:S02]  /*7360*/  IMAD.U32 R2, RZ, RZ, UR4 ;  /* 0x00000004ff027e24 */ /* 0x000fe4000f8e00ff */
[----:B------:R-:W-:Y:S03]  /*7370*/  IMAD.U32 R3, RZ, RZ, UR5 ;  /* 0x00000005ff037e24 */ /* 0x000fe6000f8e00ff */
[----:B------:R-:W2:Y:S02]  /*7380*/  @!UP0 LDCU UR4, c[0x0][0x880] ;  /* 0x00011000ff0487ac */ /* 0x000ea40008000800 */
[----:B-1---5:R1:W5:Y:S02]  /*7390*/  @P3 LDG.E R27, desc[UR8][R2.64] ;  /* 0x00000008021b3981 */ /* 0x022364000c1e1900 */
[----:B-12---:R-:W-:Y:S02]  /*73a0*/  @!P3 MOV R27, UR4 ;  /* 0x00000004001bbc02 */ /* 0x006fe40008000f00 */
.L_x_112:
[----:B------:R-:W-:Y:S05]  /*73b0*/  @!P4 BRA `(.L_x_113) ;  /* 0x000000000024c947 */ /* 0x000fea0003800000 */
[----:B------:R-:W-:Y:S01]  /*73c0*/  ISETP.NE.U32.AND P3, PT, R48, RZ, PT ;  /* 0x000000ff3000720c */ /* 0x000fe20003f65070 */
[----:B------:R-:W1:Y:S03]  /*73d0*/  LDCU.64 UR4, c[0x0][0x358] ;  /* 0x00006b00ff0477ac */ /* 0x000e660008000a00 */
[----:B------:R-:W-:Y:S11]  /*73e0*/  ISETP.NE.AND.EX P3, PT, R49, RZ, PT, P3 ;  /* 0x000000ff3100720c */ /* 0x000ff60003f65330 */
[----:B------:R-:W-:Y:S02]  /*73f0*/  @!UPT UIADD3 URZ, UPT, UPT, URZ, URZ, URZ ;  /* 0x000000fffffff290 */ /* 0x000fe4000fffe0ff */
[----:B------:R-:W2:Y:S01]  /*7400*/  @P3 LDC.64 R2, c[0x0][0x8a8] ;  /* 0x00022a00ff023b82 */ /* 0x000ea20000000a00 */
[----:B------:R-:W-:Y:S04]  /*7410*/  @P3 IMAD R0, R50, UR60, RZ ;  /* 0x0000003c32003c24 */ /* 0x000fe8000f8e02ff */
[----:B--2---:R-:W-:Y:S05]  /*7420*/  @P3 IMAD.WIDE R2, R0, 0x4, R2 ;  /* 0x0000000400023825 */ /* 0x004fea00078e0202 */
[----:B-1---5:R1:W5:Y:S02]  /*7430*/  @P3 LDG.E R24, desc[UR4][R2.64] ;  /* 0x0000000402183981 */ /* 0x022364000c1e1900 */
[----:B-1----:R-:W2:Y:S02]  /*7440*/  @!P3 LDC R24, c[0x0][0x8a0] ;  /* 0x00022800ff18bb82 */ /* 0x002ea40000000800 */
.L_x_113:
[----:B-----5:R-:W-:Y:S01]  /*7450*/  FSETP.NEU.AND P3, PT, R27, RZ, PT ;  /* 0x000000ff1b00720b */ /* 0x020fe20003f6d000 */
[----:B------:R-:W-:Y:S01]  /*7460*/  BSSY B1, `(.L_x_114) ;  /* 0x0000038000017945 */ /* 0x000fe20003800000 */
[----:B------:R-:W-:Y:S01]  /*7470*/  SEL R3, RZ, 0xffffffff, P2 ;  /* 0xffffffffff037807 */ /* 0x000fe20001000000 */
[----:B------:R-:W-:Y:S01]  /*7480*/  IMAD.MOV.U32 R74, RZ, RZ, 0x1 ;  /* 0x00000001ff4a7424 */ /* 0x000fe200078e00ff */
[----:B------:R-:W-:Y:S01]  /*7490*/  @P1 LOP3.LUT P2, RZ, R26, 0xff, RZ, 0xc0, !PT ;  /* 0x000000ff1aff1812 */ /* 0x000fe2000784c0ff */
[C---:B------:R-:W-:Y:S01]  /*74a0*/  IMAD R25, R22.reuse, 0x80, R23 ;  /* 0x0000008016197824 */ /* 0x040fe200078e0217 */
[----:B------:R-:W-:Y:S01]  /*74b0*/  @P1 SEL R0, RZ, 0xffffffff, P3 ;  /* 0xffffffffff001807 */ /* 0x000fe20001800000 */
[----:B------:R-:W-:Y:S01]  /*74c0*/  IMAD R59, R65, -0x10, R63 ;  /* 0xfffffff0413b7824 */ /* 0x000fe200078e023f */
[----:B------:R-:W-:Y:S01]  /*74d0*/  LEA R72, R22, UR43, 0x3 ;  /* 0x0000002b16487c11 */ /* 0x000fe2000f8e18ff */
[----:B------:R-:W-:Y:S01]  /*74e0*/  IMAD.MOV.U32 R73, RZ, RZ, RZ ;  /* 0x000000ffff497224 */ /* 0x000fe200078e00ff */
[C---:B------:R-:W-:Y:S02]  /*74f0*/  @P0 SEL R0, R3.reuse, R0, !P2 ;  /* 0x0000000003000207 */ /* 0x040fe40005000000 */
[----:B------:R-:W-:Y:S02]  /*7500*/  CS2R R46, SRZ ;  /* 0x00000000002e7805 */ /* 0x000fe4000001ff00 */
[----:B------:R-:W-:Y:S02]  /*7510*/  PLOP3.LUT P2, PT, PT, PT, UP1, 0x80, 0x8 ;  /* 0x000000000008781c */ /* 0x000fe40003f4f018 */
[----:B------:R-:W-:Y:S02]  /*7520*/  CS2R R44, SRZ ;  /* 0x00000000002c7805 */ /* 0x000fe4000001ff00 */
[----:B------:R-:W-:Y:S02]  /*7530*/  @P1 LOP3.LUT R0, R0, 0x1, RZ, 0xc0, !PT ;  /* 0x0000000100001812 */ /* 0x000fe400078ec0ff */
[----:B------:R-:W-:Y:S02]  /*7540*/  CS2R R42, SRZ ;  /* 0x00000000002a7805 */ /* 0x000fe4000001ff00 */
[----:B------:R-:W-:Y:S02]  /*7550*/  LOP3.LUT P4, R57, R26, 0xff, RZ, 0xc0, !PT ;  /* 0x000000ff1a397812 */ /* 0x000fe4000788c0ff */
[----:B------:R-:W-:Y:S02]  /*7560*/  CS2R R40, SRZ ;  /* 0x0000000000287805 */ /* 0x000fe4000001ff00 */
[----:B------:R-:W-:Y:S02]  /*7570*/  ISETP.NE.U32.OR P5, PT, R0, 0x1, !P1 ;  /* 0x000000010000780c */ /* 0x000fe40004fa5470 */
[----:B------:R-:W-:Y:S02]  /*7580*/  CS2R R38, SRZ ;  /* 0x0000000000267805 */ /* 0x000fe4000001ff00 */
[----:B------:R-:W-:Y:S02]  /*7590*/  SEL R2, RZ, 0xffffffff, P3 ;  /* 0xffffffffff027807 */ /* 0x000fe40001800000 */
[----:B------:R-:W-:Y:S02]  /*75a0*/  CS2R R36, SRZ ;  /* 0x0000000000247805 */ /* 0x000fe4000001ff00 */
[----:B------:R-:W-:Y:S02]  /*75b0*/  P2R R71, PR, RZ, 0x20 ;  /* 0x00000020ff477803 */ /* 0x000fe40000000000 */
[----:B------:R-:W-:Y:S02]  /*75c0*/  CS2R R34, SRZ ;  /* 0x0000000000227805 */ /* 0x000fe4000001ff00 */
[----:B------:R-:W-:Y:S02]  /*75d0*/  CS2R R32, SRZ ;  /* 0x0000000000207805 */ /* 0x000fe4000001ff00 */
[----:B------:R-:W-:Y:S04]  /*75e0*/  @P2 SEL R2, R3, R2, !P4 ;  /* 0x0000000203022207 */ /* 0x000fe80006000000 */
[----:B------:R-:W-:Y:S02]  /*75f0*/  LOP3.LUT R2, R2, 0x1, RZ, 0xc0, !PT ;  /* 0x0000000102027812 */ /* 0x000fe400078ec0ff */
[----:B------:R-:W-:Y:S02]  /*7600*/  @P5 SHF.L.U32 R0, RZ, 0x1f, RZ ;  /* 0x0000001fff005819 */ /* 0x000fe400000006ff */
[----:B------:R-:W-:Y:S02]  /*7610*/  ISETP.NE.U32.AND P2, PT, R2, 0x1, PT ;  /* 0x000000010200780c */ /* 0x000fe40003f45070 */
[----:B------:R1:W3:Y:S02]  /*7620*/  @P5 SYNCS.PHASECHK.TRANS64.TRYWAIT P1, [UR43+0x20], R0 ;  /* 0x00002000ff0055a7 */ /* 0x0002e4000802112b */
[----:B------:R-:W-:Y:S02]  /*7630*/  P2R R75, PR, RZ, 0x4 ;  /* 0x00000004ff4b7803 */ /* 0x000fe40000000000 */
[----:B-1----:R-:W-:Y:S04]  /*7640*/  SHF.L.U32 R0, R61, 0x1f, RZ ;  /* 0x0000001f3d007819 */ /* 0x002fe800000006ff */
[----:B------:R1:W4:Y:S01]  /*7650*/  SYNCS.PHASECHK.TRANS64.TRYWAIT P0, [R72+URZ+0x90], R0 ;  /* 0x00009000480075a7 */ /* 0x00032200080011ff */
[----:B---3--:R-:W-:Y:S01]  /*7660*/  @P5 SEL R74, RZ, 0x1, !P1 ;  /* 0x00000001ff4a5807 */ /* 0x008fe20004800000 */
[----:B-1----:R-:W-:Y:S06]  /*7670*/  @!P5 BRA `(.L_x_115) ;  /* 0x000000000058d947 */ /* 0x002fec0003800000 */
[----:B------:R-:W-:Y:S01]  /*7680*/  IMAD.MOV.U32 R46, RZ, RZ, RZ ;  /* 0x000000ffff2e7224 */ /* 0x000fe200078e00ff */
[----:B------:R-:W-:Y:S01]  /*7690*/  ISETP.NE.AND P1, PT, R74, RZ, PT ;  /* 0x000000ff4a00720c */ /* 0x000fe20003f25270 */
[----:B------:R-:W-:Y:S01]  /*76a0*/  BSSY B0, `(.L_x_116) ;  /* 0x000000c000007945 */ /* 0x000fe20003800000 */
[----:B------:R-:W-:Y:S02]  /*76b0*/  CS2R R34, SRZ ;  /* 0x0000000000227805 */ /* 0x000fe4000001ff00 */
[----:B------:R-:W-:Y:S02]  /*76c0*/  CS2R R32, SRZ ;  /* 0x0000000000207805 */ /* 0x000fe4000001ff00 */
[----:B------:R-:W-:Y:S02]  /*76d0*/  CS2R R38, SRZ ;  /* 0x0000000000267805 */ /* 0x000fe4000001ff00 */
[----:B------:R-:W-:Y:S02]  /*76e0*/  CS2R R36, SRZ ;  /* 0x0000000000247805 */ /* 0x000fe4000001ff00 */
[----:B------:R-:W-:Y:S02]  /*76f0*/  CS2R R42, SRZ ;  /* 0x00000000002a7805 */ /* 0x000fe4000001ff00 */
[----:B------:R-:W-:Y:S02]  /*7700*/  CS2R R40, SRZ ;  /* 0x0000000000287805 */ /* 0x000fe4000001ff00 */
[----:B------:R-:W-:Y:S01]  /*7710*/  CS2R R44, SRZ ;  /* 0x00000000002c7805 */ /* 0x000fe2000001ff00 */
[----:B------:R-:W-:Y:S06]  /*7720*/  @P1 BRA `(.L_x_117) ;  /* 0x00000000000c1947 */ /* 0x000fec0003800000 */
[----:B------:R-:W-:Y:S04]  /*7730*/  SHF.L.U32 R3, RZ, 0x1f, RZ ;  /* 0x0000001fff037819 */ /* 0x000fe800000006ff */
[----:B------:R-:W1:Y:S02]  /*7740*/  SYNCS.PHASECHK.TRANS64.TRYWAIT P1, [UR43+0x20], R3 ;  /* 0x00002003ff0075a7 */ /* 0x000e64000802112b */
[----:B-1----:R-:W-:Y:S05]  /*7750*/  @!P1 BRA `(.L_x_118) ;  /* 0x0000004800a49947 */ /* 0x002fea0003800000 */
.L_x_117:
[----:B------:R-:W-:Y:S05]  /*7760*/  BSYNC B0 ;  /* 0x0000000000007941 */ /* 0x000fea0003800000 */
.L_x_116:
[----:B------:R-:W-:Y:S01]  /*7770*/  ISETP.NE.AND P1, PT, R75, RZ, PT ;  /* 0x000000ff4b00720c */ /* 0x000fe20003f25270 */
[----:B------:R-:W-:Y:S11]  /*7780*/  HFMA2 R73, -RZ, RZ, 0, 5.9604644775390625e-08 ;  /* 0x00000001ff497431 */ /* 0x000ff600000001ff */
[----:B------:R-:W-:Y:S01]  /*7790*/  @!UPT UIADD3 URZ, UPT, UPT, URZ, URZ, URZ ;  /* 0x000000fffffff290 */ /* 0x000fe2000fffe0ff */
[----:B------:R3:W1:Y:S04]  /*77a0*/  @P1 LDS.128 R32, [R64] ;  /* 0x0000000040201984 */ /* 0x0006680000000c00 */
[----:B------:R3:W1:Y:S04]  /*77b0*/  @P1 LDS.128 R36, [R63+0x10] ;  /* 0x000010003f241984 */ /* 0x0006680000000c00 */
[----:B------:R3:W1:Y:S04]  /*77c0*/  @P1 LDS.128 R40, [R62+0x20] ;  /* 0x000020003e281984 */ /* 0x0006680000000c00 */
[----:B------:R3:W1:Y:S02]  /*77d0*/  @P1 LDS.128 R44, [R59+0x30] ;  /* 0x000030003b2c1984 */ /* 0x0006640000000c00 */
.L_x_115:
[----:B------:R-:W-:Y:S05]  /*77e0*/  BSYNC B1 ;  /* 0x0000000000017941 */ /* 0x000fea0003800000 */
.L_x_114:
[----:B-1----:R-:W-:Y:S04]  /*77f0*/  SHF.R.U32.HI R2, RZ, 0x15, R25 ;  /* 0x00000015ff027819 */ /* 0x002fe80000011619 */
[----:B------:R-:W-:Y:S01]  /*7800*/  LOP3.LUT P1, RZ, R2, 0x3, R52, 0x48, !PT ;  /* 0x0000000302ff7812 */ /* 0x000fe20007824834 */
[----:B------:R-:W-:Y:S01]  /*7810*/  @!UPT UIADD3 URZ, UPT, UPT, URZ, URZ, URZ ;  /* 0x000000fffffff290 */ /* 0x000fe2000fffe0ff */
[----:B----4-:R-:W-:Y:S11]  /*7820*/  @P0 BRA `(.L_x_119) ;  /* 0x0000000000080947 */ /* 0x010ff60003800000 */
[----:B------:R-:W1:Y:S02]  /*7830*/  SYNCS.PHASECHK.TRANS64.TRYWAIT P0, [R72+URZ+0x90], R0 ;  /* 0x00009000480075a7 */ /* 0x000e6400080011ff */
[----:B-1----:R-:W-:Y:S05]  /*7840*/  @!P0 BRA `(.L_x_120) ;  /* 0x0000004800808947 */ /* 0x002fea0003800000 */
.L_x_119:
[----:B------:R-:W-:Y:S05]  /*7850*/  @!P1 BRA `(.L_x_121) ;  /* 0x0000000000409947 */ /* 0x000fea0003800000 */
[----:B------:R-:W4:Y:S01]  /*7860*/  LDCU.64 UR8, c[0x4][0x70] ;  /* 0x01000e00ff0877ac */ /* 0x000f220008000a00 */
[----:B------:R-:W-:Y:S01]  /*7870*/  MOV R3, 0x0 ;  /* 0x0000000000037802 */ /* 0x000fe20000000f00 */
[----:B------:R-:W-:Y:S02]  /*7880*/  HFMA2 R12, -RZ, RZ, 0, 5.9604644775390625e-08 ;  /* 0x00000001ff0c7431 */ /* 0x000fe400000001ff */
[----:B------:R-:W-:Y:S02]  /*7890*/  IMAD.MOV.U32 R8, RZ, RZ, 0x192 ;  /* 0x00000192ff087424 */ /* 0x000fe400078e00ff */
[----:B------:R-:W-:Y:S01]  /*78a0*/  IMAD.MOV.U32 R13, RZ, RZ, RZ ;  /* 0x000000ffff0d7224 */ /* 0x000fe200078e00ff */
[----:B------:R-:W5:Y:S01]  /*78b0*/  LDCU.64 UR6, c[0x4][0x78] ;  /* 0x01000f00ff0677ac */ /* 0x000f620008000a00 */
[----:B------:R-:W1:Y:S01]  /*78c0*/  LDC.64 R2, c[0x4][R3] ;  /* 0x0100000003027b82 */ /* 0x000e620000000a00 */
[----:B------:R-:W2:Y:S01]  /*78d0*/  LDCU.64 UR4, c[0x4][0x10] ;  /* 0x01000200ff0477ac */ /* 0x000ea20008000a00 */
[----:B----4-:R-:W-:Y:S01]  /*78e0*/  MOV R5, UR9 ;  /* 0x0000000900057c02 */ /* 0x010fe20008000f00 */
[----:B------:R-:W-:Y:S01]  /*78f0*/  IMAD.U32 R4, RZ, RZ, UR8 ;  /* 0x00000008ff047e24 */ /* 0x000fe2000f8e00ff */
[----:B-----5:R-:W-:Y:S01]  /*7900*/  MOV R7, UR7 ;  /* 0x0000000700077c02 */ /* 0x020fe20008000f00 */
[----:B------:R-:W-:Y:S01]  /*7910*/  IMAD.U32 R6, RZ, RZ, UR6 ;  /* 0x00000006ff067e24 */ /* 0x000fe2000f8e00ff */
[----:B--2---:R-:W-:Y:S01]  /*7920*/  MOV R11, UR5 ;  /* 0x00000005000b7c02 */ /* 0x004fe20008000f00 */
[----:B------:R-:W-:Y:S02]  /*7930*/  IMAD.U32 R10, RZ, RZ, UR4 ;  /* 0x00000004ff0a7e24 */ /* 0x000fe4000f8e00ff */
[----:B------:R-:W-:Y:S07]  /*7940*/  LEPC R20, `(.L_x_121) ;  /* 0x000000001014794e */ /* 0x000fee0000000000 */
[----:B-1-3--:R-:W-:Y:S05]  /*7950*/  CALL.ABS.NOINC R2 ;  /* 0x0000000002007343 */ /* 0x00afea0003c00000 */
.L_x_121:
[----:B------:R-:W-:Y:S05]  /*7960*/  WARPSYNC.ALL ;  /* 0x0000000000007948 */ /* 0x000fea0003800000 */
[----:B------:R-:W-:Y:S01]  /*7970*/  R2UR UR4, R25 ;  /* 0x00000000190472ca */ /* 0x000fe200000e0000 */
[----:B------:R-:W-:Y:S01]  /*7980*/  BSSY.RECONVERGENT B0, `(.L_x_122) ;  /* 0x0000039000007945 */ /* 0x000fe20003800200 */
[----:B------:R-:W-:Y:S11]  /*7990*/  ISETP.NE.AND P0, PT, R66, RZ, PT ;  /* 0x000000ff4200720c */ /* 0x000ff60003f05270 */
[----:B------:R-:W1:Y:S02]  /*79a0*/  LDTM.x16 R4, tmem[UR4] ;  /* 0x00000004000479ee */ /* 0x000e640008240000 */
[C---:B-12---:R-:W-:Y:S01]  /*79b0*/  FMUL R0, R24.reuse, R4 ;  /* 0x0000000418007220 */ /* 0x046fe20000400000 */
[C---:B------:R-:W-:Y:S01]  /*79c0*/  FMUL R2, R24.reuse, R5 ;  /* 0x0000000518027220 */ /* 0x040fe20000400000 */
[C---:B------:R-:W-:Y:S01]  /*79d0*/  FMUL R3, R24.reuse, R6 ;  /* 0x0000000618037220 */ /* 0x040fe20000400000 */
[C---:B------:R-:W-:Y:S01]  /*79e0*/  FMUL R7, R24.reuse, R7 ;  /* 0x0000000718077220 */ /* 0x040fe20000400000 */
[C---:B------:R-:W-:Y:S01]  /*79f0*/  FFMA R28, R27.reuse, R32, R0 ;  /* 0x000000201b1c7223 */ /* 0x040fe20000000000 */
        /* <DEDUP_REMOVED lines=10> */
[----:B------:R1:W-:Y:S01]  /*7aa0*/  STS.128 [R64], R28 ;  /* 0x0000001c40007388 */ /* 0x0003e20000000c00 */
        /* <DEDUP_REMOVED lines=8> */
[----:B------:R1:W-:Y:S01]  /*7b30*/  STS.128 [R63+0x10], R4 ;  /* 0x000010043f007388 */ /* 0x0003e20000000c00 */
[C---:B------:R-:W-:Y:S01]  /*7b40*/  FMUL R13, R24.reuse, R17 ;  /* 0x00000011180d7220 */ /* 0x040fe20000400000 */
[C---:B------:R-:W-:Y:S01]  /*7b50*/  FFMA R10, R27.reuse, R42, R10 ;  /* 0x0000002a1b0a7223 */ /* 0x040fe2000000000a */
[C---:B------:R-:W-:Y:S01]  /*7b60*/  FMUL R14, R24.reuse, R18 ;  /* 0x00000012180e7220 */ /* 0x040fe20000400000 */
[C---:B------:R-:W-:Y:S01]  /*7b70*/  FFMA R11, R27.reuse, R43, R15 ;  /* 0x0000002b1b0b7223 */ /* 0x040fe2000000000f */
[----:B------:R-:W-:Y:S01]  /*7b80*/  FMUL R19, R24, R19 ;  /* 0x0000001318137220 */ /* 0x000fe20000400000 */
[C---:B------:R-:W-:Y:S01]  /*7b90*/  FFMA R12, R27.reuse, R44, R12 ;  /* 0x0000002c1b0c7223 */ /* 0x040fe2000000000c */
[C---:B------:R-:W-:Y:S01]  /*7ba0*/  FFMA R13, R27.reuse, R45, R13 ;  /* 0x0000002d1b0d7223 */ /* 0x040fe2000000000d */
[C---:B------:R-:W-:Y:S01]  /*7bb0*/  FFMA R14, R27.reuse, R46, R14 ;  /* 0x0000002e1b0e7223 */ /* 0x040fe2000000000e */
[----:B------:R1:W-:Y:S01]  /*7bc0*/  STS.128 [R62+0x20], R8 ;  /* 0x000020083e007388 */ /* 0x0003e20000000c00 */
[----:B------:R-:W-:Y:S05]  /*7bd0*/  FFMA R15, R27, R47, R19 ;  /* 0x0000002f1b0f7223 */ /* 0x000fea0000000013 */
[----:B------:R1:W-:Y:S01]  /*7be0*/  STS.128 [R59+0x30], R12 ;  /* 0x0000300c3b007388 */ /* 0x0003e20000000c00 */
[----:B------:R-:W-:Y:S01]  /*7bf0*/  @!PT LDS RZ, [RZ] ;  /* 0x00000000fffff984 */ /* 0x000fe20000000800 */
[----:B------:R-:W-:Y:S01]  /*7c00*/  @!PT LDS RZ, [RZ] ;  /* 0x00000000fffff984 */ /* 0x000fe20000000800 */
[----:B------:R-:W-:Y:S01]  /*7c10*/  @!PT LDS RZ, [RZ] ;  /* 0x00000000fffff984 */ /* 0x000fe20000000800 */
[----:B------:R-:W-:Y:S01]  /*7c20*/  @!PT LDS RZ, [RZ] ;  /* 0x00000000fffff984 */ /* 0x000fe20000000800 */
[----:B------:R2:W-:Y:S06]  /*7c30*/  MEMBAR.ALL.CTA ;  /* 0x0000000000007992 */ /* 0x0005ec0000008000 */
[----:B--2---:R-:W2:Y:S02]  /*7c40*/  FENCE.VIEW.ASYNC.S ;  /* 0x00000000000073c6 */ /* 0x004ea40000000000 */
[----:B--2---:R-:W-:Y:S06]  /*7c50*/  BAR.SYNC.DEFER_BLOCKING 0x1, 0x80 ;  /* 0x0042000000007b1d */ /* 0x004fec0000010000 */
[----:B------:R-:W-:Y:S05]  /*7c60*/  @P0 BRA `(.L_x_123) ;  /* 0x0000000000280947 */ /* 0x000fea0003800000 */
[----:B------:R-:W-:Y:S01]  /*7c70*/  UIADD3 UR4, UPT, UPT, UR43, 0x200, URZ ;  /* 0x000002002b047890 */ /* 0x000fe2000fffe0ff */
[----:B------:R-:W-:Y:S05]  /*7c80*/  UMOV UR51, UR60 ;  /* 0x0000003c00337c82 */ /* 0x000fea0008000000 */
[----:B------:R-:W-:Y:S01]  /*7c90*/  MOV R56, UR4 ;  /* 0x0000000400387c02 */ /* 0x000fe20008000f00 */
[----:B------:R-:W-:Y:S03]  /*7ca0*/  UIADD3 UR4, UP0, UPT, UR52, 0x680, URZ ;  /* 0x0000068034047890 */ /* 0x000fe6000ff1e0ff */
[----:B------:R-:W-:Y:S01]  /*7cb0*/  R2UR UR48, R56 ;  /* 0x00000000383072ca */ /* 0x000fe200000e0000 */
[----:B------:R-:W-:Y:S11]  /*7cc0*/  UIADD3.X UR5, UPT, UPT, URZ, UR53, URZ, UP0, !UPT ;  /* 0x00000035ff057290 */ /* 0x000ff600087fe4ff */
[----:B------:R-:W-:Y:S01]  /*7cd0*/  @!UPT UIADD3 URZ, UPT, UPT, URZ, URZ, URZ ;  /* 0x000000fffffff290 */ /* 0x000fe2000fffe0ff */
[----:B------:R2:W-:Y:S01]  /*7ce0*/  UTMASTG.3D [UR48], [UR4] ;  /* 0x00000030040073b5 */ /* 0x0005e20008010000 */
[----:B------:R0:W-:Y:S01]  /*7cf0*/  UTMACMDFLUSH ;  /* 0x00000000000079b7 */ /* 0x0001e20000000000 */
[----:B--2---:R-:W-:Y:S04]  /*7d00*/  DEPBAR.LE SB0, 0x1 ;  /* 0x000080400000791a */ /* 0x004fe80000000000 */
.L_x_123:
[----:B------:R-:W-:Y:S05]  /*7d10*/  BSYNC.RECONVERGENT B0 ;  /* 0x0000000000007941 */ /* 0x000fea0003800200 */
.L_x_122:
[----:B------:R-:W-:Y:S01]  /*7d20*/  BAR.SYNC.DEFER_BLOCKING 0x1, 0x80 ;  /* 0x0042000000007b1d */ /* 0x000fe20000010000 */
[----:B------:R-:W-:Y:S01]  /*7d30*/  ISETP.NE.AND P1, PT, R71, RZ, PT ;  /* 0x000000ff4700720c */ /* 0x000fe20003f25270 */
[----:B------:R-:W-:Y:S01]  /*7d40*/  UISETP.NE.AND UP0, UPT, UR47, URZ, UPT ;  /* 0x000000ff2f00728c */ /* 0x000fe2000bf05270 */
[----:B------:R-:W-:Y:S11]  /*7d50*/  LEA R2, R73, UR43, 0x3 ;  /* 0x0000002b49027c11 */ /* 0x000ff6000f8e18ff */
[----:B------:R-:W-:Y:S01]  /*7d60*/  @P1 SHF.L.U32 R3, RZ, 0x1f, RZ ;  /* 0x0000001fff031819 */ /* 0x000fe200000006ff */
[----:B------:R-:W-:Y:S06]  /*7d70*/  BRA.U !UP0, `(.L_x_124) ;  /* 0x0000000108247547 */ /* 0x000fec000b800000 */
[----:B-1----:R-:W-:Y:S01]  /*7d80*/  IMAD.U32 R4, RZ, RZ, UR46 ;  /* 0x0000002eff047e24 */ /* 0x002fe2000f8e00ff */
[----:B------:R-:W-:Y:S01]  /*7d90*/  MOV R0, UR62 ;  /* 0x0000003e00007c02 */ /* 0x000fe20008000f00 */
[----:B------:R-:W-:Y:S03]  /*7da0*/  UIADD3 UR4, UPT, UPT, UR46, 0x1, URZ ;  /* 0x000000012e047890 */ /* 0x000fe6000fffe0ff */
[----:B------:R-:W-:Y:S01]  /*7db0*/  @P1 LEA R4, R4, UR43, 0x3 ;  /* 0x0000002b04041c11 */ /* 0x000fe2000f8e18ff */
[----:B------:R-:W-:Y:S04]  /*7dc0*/  UISETP.NE.AND UP0, UPT, UR4, 0x4, UPT ;  /* 0x000000040400788c */ /* 0x000fe8000bf05270 */
[----:B------:R-:W-:Y:S01]  /*7dd0*/  @P1 VIADD R4, R4, 0x40 ;  /* 0x0000004004041836 */ /* 0x000fe20000000000 */
[----:B------:R-:W-:Y:S04]  /*7de0*/  USEL UR46, UR4, URZ, UP0 ;  /* 0x000000ff042e7287 */ /* 0x000fe80008000000 */
[----:B------:R-:W-:Y:S04]  /*7df0*/  @P1 PRMT R0, R0, 0x654, R4 ;  /* 0x0000065400001816 */ /* 0x000fe80000000004 */
[----:B------:R2:W-:Y:S04]  /*7e00*/  @P1 SYNCS.ARRIVE.TRANS64.RED.A1T0 RZ, [R0+URZ], RZ ;  /* 0x000000ff00ff19a7 */ /* 0x0005e800081004ff */
.L_x_124:
[----:B------:R-:W4:Y:S01]  /*7e10*/  @P1 SYNCS.PHASECHK.TRANS64.TRYWAIT P0, [R2+URZ+0x20], R3 ;  /* 0x00002003020015a7 */ /* 0x000f2200080011ff */
[----:B------:R-:W-:Y:S01]  /*7e20*/  BSSY B1, `(.L_x_125) ;  /* 0x0000016000017945 */ /* 0x000fe20003800000 */
[----:B----4-:R-:W-:Y:S03]  /*7e30*/  @P1 SEL R74, RZ, 0x1, !P0 ;  /* 0x00000001ff4a1807 */ /* 0x010fe60004000000 */
[----:B------:R-:W-:Y:S05]  /*7e40*/  @!P1 BRA `(.L_x_126) ;  /* 0x00000000004c9947 */ /* 0x000fea0003800000 */
[----:B------:R-:W-:Y:S01]  /*7e50*/  ISETP.NE.AND P0, PT, R74, RZ, PT ;  /* 0x000000ff4a00720c */ /* 0x000fe20003f05270 */
[----:B------:R-:W-:Y:S01]  /*7e60*/  BSSY B0, `(.L_x_127) ;  /* 0x000000b000007945 */ /* 0x000fe20003800000 */
[----:B------:R-:W-:Y:S11]  /*7e70*/  ISETP.NE.AND P1, PT, R75, RZ, PT ;  /* 0x000000ff4b00720c */ /* 0x000ff60003f25270 */
[----:B------:R-:W-:Y:S02]  /*7e80*/  @!UPT UIADD3 URZ, UPT, UPT, URZ, URZ, URZ ;  /* 0x000000fffffff290 */ /* 0x000fe4000fffe0ff */
[C---:B-1----:R-:W-:Y:S01]  /*7e90*/  @P1 IMAD R6, R73.reuse, 0x2000, R64 ;  /* 0x0000200049061824 */ /* 0x042fe200078e0240 */
[C---:B------:R-:W-:Y:S01]  /*7ea0*/  @P1 LEA R4, R73.reuse, R62, 0xd ;  /* 0x0000003e49041211 */ /* 0x040fe200078e68ff */
[C---:B------:R-:W-:Y:S02]  /*7eb0*/  @P1 IMAD R5, R73.reuse, 0x2000, R63 ;  /* 0x0000200049051824 */ /* 0x040fe400078e023f */
[----:B------:R-:W-:Y:S01]  /*7ec0*/  @P1 IMAD R3, R73, 0x2000, R59 ;  /* 0x0000200049031824 */ /* 0x000fe200078e023b */
[----:B------:R-:W-:Y:S06]  /*7ed0*/  @P0 BRA `(.L_x_128) ;  /* 0x00000000000c0947 */ /* 0x000fec0003800000 */
[----:B--2---:R-:W-:Y:S04]  /*7ee0*/  SHF.L.U32 R0, RZ, 0x1f, RZ ;  /* 0x0000001fff007819 */ /* 0x004fe800000006ff */
[----:B------:R-:W1:Y:S02]  /*7ef0*/  SYNCS.PHASECHK.TRANS64.TRYWAIT P0, [R2+URZ+0x20], R0 ;  /* 0x00002000020075a7 */ /* 0x000e6400080011ff */
[----:B-1----:R-:W-:Y:S05]  /*7f00*/  @!P0 BRA `(.L_x_129) ;  /* 0x0000004000e48947 */ /* 0x002fea0003800000 */
.L_x_128:
[----:B------:R-:W-:Y:S05]  /*7f10*/  BSYNC B0 ;  /* 0x0000000000007941 */ /* 0x000fea0003800000 */
.L_x_127:
[----:B------:R-:W-:Y:S02]  /*7f20*/  ISETP.NE.AND P0, PT, R75, RZ, PT ;  /* 0x000000ff4b00720c */ /* 0x000fe40003f05270 */
[----:B------:R-:W-:Y:S11]  /*7f30*/  IADD3 R73, PT, PT, R73, 0x1, RZ ;  /* 0x0000000149497810 */ /* 0x000ff60007ffe0ff */
[----:B------:R4:W1:Y:S04]  /*7f40*/  @P0 LDS.128 R32, [R6] ;  /* 0x0000000006200984 */ /* 0x0008680000000c00 */
[----:B------:R4:W1:Y:S04]  /*7f50*/  @P0 LDS.128 R36, [R5+0x10] ;  /* 0x0000100005240984 */ /* 0x0008680000000c00 */
[----:B------:R4:W1:Y:S04]  /*7f60*/  @P0 LDS.128 R40, [R4+0x20] ;  /* 0x0000200004280984 */ /* 0x0008680000000c00 */
[----:B------:R4:W1:Y:S02]  /*7f70*/  @P0 LDS.128 R44, [R3+0x30] ;  /* 0x00003000032c0984 */ /* 0x0008640000000c00 */
.L_x_126:
[----:B------:R-:W-:Y:S05]  /*7f80*/  BSYNC B1 ;  /* 0x0000000000017941 */ /* 0x000fea0003800000 */
.L_x_125:
[----:B-12---:R-:W-:Y:S05]  /*7f90*/  VIADD R0, R25, 0x10 ;  /* 0x0000001019007836 */ /* 0x006fea0000000000 */
[----:B------:R-:W-:Y:S04]  /*7fa0*/  SHF.R.U32.HI R0, RZ, 0x15, R0 ;  /* 0x00000015ff007819 */ /* 0x000fe80000011600 */
[----:B------:R-:W-:Y:S11]  /*7fb0*/  LOP3.LUT P0, RZ, R0, 0x3, R52, 0x48, !PT ;  /* 0x0000000300ff7812 */ /* 0x000ff60007804834 */
[----:B------:R-:W-:Y:S02]  /*7fc0*/  @!UPT UIADD3 URZ, UPT, UPT, URZ, URZ, URZ ;  /* 0x000000fffffff290 */ /* 0x000fe4000fffe0ff */
[----:B------:R-:W-:Y:S05]  /*7fd0*/  @!P0 BRA `(.L_x_130) ;  /* 0x0000000000408947 */ /* 0x000fea0003800000 */
[----:B------:R-:W1:Y:S01]  /*7fe0*/  LDCU.64 UR8, c[0x4][0x70] ;  /* 0x01000e00ff0877ac */ /* 0x000e620008000a00 */
[----:B----4-:R-:W-:Y:S01]  /*7ff0*/  MOV R3, 0x0 ;  /* 0x0000000000037802 */ /* 0x010fe20000000f00 */
[----:B------:R-:W-:Y:S02]  /*8000*/  HFMA2 R12, -RZ, RZ, 0, 5.9604644775390625e-08 ;  /* 0x00000001ff0c7431 */ /* 0x000fe400000001ff */
[----:B------:R-:W-:Y:S02]  /*8010*/  IMAD.MOV.U32 R8, RZ, RZ, 0x192 ;  /* 0x00000192ff087424 */ /* 0x000fe400078e00ff */
[----:B------:R-:W-:Y:S01]  /*8020*/  IMAD.MOV.U32 R13, RZ, RZ, RZ ;  /* 0x000000ffff0d7224 */ /* 0x000fe200078e00ff */
[----:B------:R-:W2:Y:S01]  /*8030*/  LDCU.64 UR6, c[0x4][0x78] ;  /* 0x01000f00ff0677ac */ /* 0x000ea20008000a00 */
[----:B------:R-:W4:Y:S01]  /*8040*/  LDC.64 R2, c[0x4][R3] ;  /* 0x0100000003027b82 */ /* 0x000f220000000a00 */
[----:B------:R-:W5:Y:S01]  /*8050*/  LDCU.64 UR4, c[0x4][0x10] ;  /* 0x01000200ff0477ac */ /* 0x000f620008000a00 */
[----:B-1----:R-:W-:Y:S01]  /*8060*/  MOV R5, UR9 ;  /* 0x0000000900057c02 */ /* 0x002fe20008000f00 */
[----:B------:R-:W-:Y:S01]  /*8070*/  IMAD.U32 R4, RZ, RZ, UR8 ;  /* 0x00000008ff047e24 */ /* 0x000fe2000f8e00ff */
[----:B--2---:R-:W-:Y:S01]  /*8080*/  MOV R7, UR7 ;  /* 0x0000000700077c02 */ /* 0x004fe20008000f00 */
[----:B------:R-:W-:Y:S01]  /*8090*/  IMAD.U32 R6, RZ, RZ, UR6 ;  /* 0x00000006ff067e24 */ /* 0x000fe2000f8e00ff */
[----:B-----5:R-:W-:Y:S01]  /*80a0*/  MOV R11, UR5 ;  /* 0x00000005000b7c02 */ /* 0x020fe20008000f00 */
[----:B------:R-:W-:Y:S02]  /*80b0*/  IMAD.U32 R10, RZ, RZ, UR4 ;  /* 0x00000004ff0a7e24 */ /* 0x000fe4000f8e00ff */
[----:B------:R-:W-:Y:S07]  /*80c0*/  LEPC R20, `(.L_x_130) ;  /* 0x000000001014794e */ /* 0x000fee0000000000 */
[----:B---34-:R-:W-:Y:S05]  /*80d0*/  CALL.ABS.NOINC R2 ;  /* 0x0000000002007343 */ /* 0x018fea0003c00000 */
.L_x_130:
[----:B------:R-:W-:Y:S05]  /*80e0*/  WARPSYNC.ALL ;  /* 0x0000000000007948 */ /* 0x000fea0003800000 */
[----:B------:R-:W-:Y:S01]  /*80f0*/  R2UR UR4, R25 ;  /* 0x00000000190472ca */ /* 0x000fe200000e0000 */
[----:B------:R-:W-:Y:S01]  /*8100*/  BSSY.RECONVERGENT B0, `(.L_x_131) ;  /* 0x0000040000007945 */ /* 0x000fe20003800200 */
[----:B------:R-:W-:Y:S02]  /*8110*/  ISETP.NE.AND P6, PT, R71, RZ, PT ;  /* 0x000000ff4700720c */ /* 0x000fe40003fc5270 */
[----:B------:R-:W-:Y:S02]  /*8120*/  ISETP.NE.AND P0, PT, R66, RZ, PT ;  /* 0x000000ff4200720c */ /* 0x000fe40003f05270 */
[----:B------:R-:W-:Y:S07]  /*8130*/  MOV R20, UR46 ;  /* 0x0000002e00147c02 */ /* 0x000fee0008000f00 */
[----:B----4-:R-:W1:Y:S02]  /*8140*/  LDTM.x16 R4, tmem[UR4+0x10] ;  /* 0x00001004000479ee */ /* 0x010e640008240000 */
[----:B------:R-:W-:Y:S01]  /*8150*/  @P6 LEA R20, R20, UR43, 0x3 ;  /* 0x0000002b14146c11 */ /* 0x000fe2000f8e18ff */
[C---:B-1----:R-:W-:Y:S01]  /*8160*/  FMUL R0, R24.reuse, R4 ;  /* 0x0000000418007220 */ /* 0x042fe20000400000 */
        /* <DEDUP_REMOVED lines=33> */
[----:B------:R-:W-:Y:S01]  /*8380*/  FFMA R15, R27, R47, R19 ;  /* 0x0000002f1b0f7223 */ /* 0x000fe20000000013 */
[----:B------:R-:W-:Y:S02]  /*8390*/  MOV R16, UR62 ;  /* 0x0000003e00107c02 */ /* 0x000fe40008000f00 */
[----:B------:R-:W-:Y:S02]  /*83a0*/  @P6 IADD3 R17, PT, PT, R20, 0x40, RZ ;  /* 0x0000004014116810 */ /* 0x000fe40007ffe0ff */
[----:B------:R1:W-:Y:S01]  /*83b0*/  STS.128 [R59+0x2030], R12 ;  /* 0x0020300c3b007388 */ /* 0x0003e20000000c00 */
[----:B------:R-:W-:Y:S02]  /*83c0*/  LEA R0, R73, UR43, 0x3 ;  /* 0x0000002b49007c11 */ /* 0x000fe4000f8e18ff */
[----:B------:R-:W-:Y:S01]  /*83d0*/  @P6 PRMT R16, R16, 0x654, R17 ;  /* 0x0000065410106816 */ /* 0x000fe20000000011 */
[----:B------:R-:W-:Y:S01]  /*83e0*/  @!PT LDS RZ, [RZ] ;  /* 0x00000000fffff984 */ /* 0x000fe20000000800 */
[----:B------:R-:W-:Y:S01]  /*83f0*/  @!PT LDS RZ, [RZ] ;  /* 0x00000000fffff984 */ /* 0x000fe20000000800 */
[----:B------:R-:W-:Y:S01]  /*8400*/  @!PT LDS RZ, [RZ] ;  /* 0x00000000fffff984 */ /* 0x000fe20000000800 */
[----:B------:R-:W-:Y:S01]  /*8410*/  @!PT LDS RZ, [RZ] ;  /* 0x00000000fffff984 */ /* 0x000fe20000000800 */
[----:B------:R2:W-:Y:S06]  /*8420*/  MEMBAR.ALL.CTA ;  /* 0x0000000000007992 */ /* 0x0005ec0000008000 */
[----:B--2---:R-:W2:Y:S01]  /*8430*/  FENCE.VIEW.ASYNC.S ;  /* 0x00000000000073c6 */ /* 0x004ea20000000000 */
[----:B------:R-:W-:Y:S01]  /*8440*/  @P6 SHF.L.U32 R2, RZ, 0x1f, RZ ;  /* 0x0000001fff026819 */ /* 0x000fe200000006ff */
[----:B--2---:R-:W-:Y:S06]  /*8450*/  BAR.SYNC.DEFER_BLOCKING 0x1, 0x80 ;  /* 0x0042000000007b1d */ /* 0x004fec0000010000 */
[----:B------:R-:W-:Y:S05]  /*8460*/  @P0 BRA `(.L_x_132) ;  /* 0x0000000000240947 */ /* 0x000fea0003800000 */
[----:B------:R-:W-:Y:S02]  /*8470*/  UIADD3 UR4, UP0, UPT, UR52, 0x680, URZ ;  /* 0x0000068034047890 */ /* 0x000fe4000ff1e0ff */
[----:B------:R-:W-:Y:S02]  /*8480*/  UIADD3 UR9, UPT, UPT, UR49, 0x10, URZ ;  /* 0x0000001031097890 */ /* 0x000fe4000fffe0ff */
[----:B------:R-:W-:Y:S02]  /*8490*/  UIADD3 UR8, UPT, UPT, UR43, 0x2200, URZ ;  /* 0x000022002b087890 */ /* 0x000fe4000fffe0ff */
[----:B------:R-:W-:Y:S01]  /*84a0*/  UIADD3.X UR5, UPT, UPT, URZ, UR53, URZ, UP0, !UPT ;  /* 0x00000035ff057290 */ /* 0x000fe200087fe4ff */
[----:B------:R-:W-:Y:S01]  /*84b0*/  UMOV UR10, UR50 ;  /* 0x00000032000a7c82 */ /* 0x000fe20008000000 */
[----:B------:R-:W-:Y:S07]  /*84c0*/  UMOV UR11, UR60 ;  /* 0x0000003c000b7c82 */ /* 0x000fee0008000000 */
[----:B------:R2:W-:Y:S01]  /*84d0*/  UTMASTG.3D [UR8], [UR4] ;  /* 0x00000008040073b5 */ /* 0x0005e20008010000 */
[----:B------:R0:W-:Y:S01]  /*84e0*/  UTMACMDFLUSH ;  /* 0x00000000000079b7 */ /* 0x0001e20000000000 */
[----:B--2---:R-:W-:Y:S04]  /*84f0*/  DEPBAR.LE SB0, 0x1 ;  /* 0x000080400000791a */ /* 0x004fe80000000000 */
.L_x_132:
[----:B------:R-:W-:Y:S05]  /*8500*/  BSYNC.RECONVERGENT B0 ;  /* 0x0000000000007941 */ /* 0x000fea0003800200 */
.L_x_131:
[----:B------:R-:W-:Y:S01]  /*8510*/  BAR.SYNC.DEFER_BLOCKING 0x1, 0x80 ;  /* 0x0042000000007b1d */ /* 0x000fe20000010000 */
[----:B------:R-:W-:Y:S04]  /*8520*/  UIADD3 UR4, UPT, UPT, UR46, 0x1, URZ ;  /* 0x000000012e047890 */ /* 0x000fe8000fffe0ff */
[----:B------:R-:W-:Y:S04]  /*8530*/  UISETP.NE.AND UP0, UPT, UR4, 0x4, UPT ;  /* 0x000000040400788c */ /* 0x000fe8000bf05270 */
[----:B------:R-:W-:Y:S01]  /*8540*/  USEL UR45, UR4, URZ, UP0 ;  /* 0x000000ff042d7287 */ /* 0x000fe20008000000 */
[----:B------:R2:W-:Y:S01]  /*8550*/  @P6 SYNCS.ARRIVE.TRANS64.RED.A1T0 RZ, [R16+URZ], RZ ;  /* 0x000000ff10ff69a7 */ /* 0x0005e200081004ff */
[----:B------:R-:W-:Y:S01]  /*8560*/  BSSY B1, `(.L_x_133) ;  /* 0x0000017000017945 */ /* 0x000fe20003800000 */
[----:B------:R-:W4:Y:S02]  /*8570*/  @P6 SYNCS.PHASECHK.TRANS64.TRYWAIT P0, [R0+URZ+0x20], R2 ;  /* 0x00002002000065a7 */ /* 0x000f2400080011ff */
[----:B----4-:R-:W-:Y:S01]  /*8580*/  @P6 SEL R74, RZ, 0x1, !P0 ;  /* 0x00000001ff4a6807 */ /* 0x010fe20004000000 */
[----:B--2---:R-:W-:Y:S06]  /*8590*/  @!P6 BRA `(.L_x_134) ;  /* 0x00000000004ce947 */ /* 0x004fec0003800000 */
        /* <DEDUP_REMOVED lines=9> */
[----:B------:R-:W-:Y:S04]  /*8630*/  SHF.L.U32 R6, RZ, 0x1f, RZ ;  /* 0x0000001fff067819 */ /* 0x000fe800000006ff */
[----:B------:R-:W1:Y:S02]  /*8640*/  SYNCS.PHASECHK.TRANS64.TRYWAIT P0, [R0+URZ+0x20], R6 ;  /* 0x00002006000075a7 */ /* 0x000e6400080011ff */
[----:B-1----:R-:W-:Y:S05]  /*8650*/  @!P0 BRA `(.L_x_137) ;  /* 0x0000003c00248947 */ /* 0x002fea0003800000 */
.L_x_136:
[----:B------:R-:W-:Y:S05]  /*8660*/  BSYNC B0 ;  /* 0x0000000000007941 */ /* 0x000fea0003800000 */
.L_x_135:
[----:B------:R-:W-:Y:S02]  /*8670*/  ISETP.NE.AND P0, PT, R75, RZ, PT ;  /* 0x000000ff4b00720c */ /* 0x000fe40003f05270 */
[----:B------:R-:W-:Y:S11]  /*8680*/  IADD3 R73, PT, PT, R73, 0x1, RZ ;  /* 0x0000000149497810 */ /* 0x000ff60007ffe0ff */
[----:B------:R2:W4:Y:S04]  /*8690*/  @P0 LDS.128 R32, [R5] ;  /* 0x0000000005200984 */ /* 0x0005280000000c00 */
[----:B------:R2:W1:Y:S04]  /*86a0*/  @P0 LDS.128 R36, [R4+0x10] ;  /* 0x0000100004240984 */ /* 0x0004680000000c00 */
[----:B------:R2:W1:Y:S04]  /*86b0*/  @P0 LDS.128 R40, [R3+0x20] ;  /* 0x0000200003280984 */ /* 0x0004680000000c00 */
[----:B------:R2:W1:Y:S02]  /*86c0*/  @P0 LDS.128 R44, [R2+0x30] ;  /* 0x00003000022c0984 */ /* 0x0004640000000c00 */
.L_x_134:
[----:B------:R-:W-:Y:S05]  /*86d0*/  BSYNC B1 ;  /* 0x0000000000017941 */ /* 0x000fea0003800000 */
.L_x_133:
[----:B-1----:R-:W-:Y:S05]  /*86e0*/  VIADD R0, R25, 0x20 ;  /* 0x0000002019007836 */ /* 0x002fea0000000000 */
[----:B------:R-:W-:Y:S04]  /*86f0*/  SHF.R.U32.HI R0, RZ, 0x15, R0 ;  /* 0x00000015ff007819 */ /* 0x000fe80000011600 */
[----:B------:R-:W-:Y:S11]  /*8700*/  LOP3.LUT P0, RZ, R0, 0x3, R52, 0x48, !PT ;  /* 0x0000000300ff7812 */ /* 0x000ff60007804834 */
[----:B------:R-:W-:Y:S02]  /*8710*/  @!UPT UIADD3 URZ, UPT, UPT, URZ, URZ, URZ ;  /* 0x000000fffffff290 */ /* 0x000fe4000fffe0ff */
[----:B------:R-:W-:Y:S05]  /*8720*/  @!P0 BRA `(.L_x_138) ;  /* 0x0000000000408947 */ /* 0x000fea0003800000 */
[----:B------:R-:W1:Y:S01]  /*8730*/  LDCU.64 UR8, c[0x4][0x70] ;  /* 0x01000e00ff0877ac */ /* 0x000e620008000a00 */
[----:B--2---:R-:W-:Y:S01]  /*8740*/  MOV R3, 0x0 ;  /* 0x0000000000037802 */ /* 0x004fe20000000f00 */
[----:B------:R-:W-:Y:S02]  /*8750*/  HFMA2 R12, -RZ, RZ, 0, 5.9604644775390625e-08 ;  /* 0x00000001ff0c7431 */ /* 0x000fe400000001ff */
[----:B------:R-:W-:Y:S02]  /*8760*/  IMAD.MOV.U32 R8, RZ, RZ, 0x192 ;  /* 0x00000192ff087424 */ /* 0x000fe400078e00ff */
[----:B------:R-:W-:Y:S01]  /*8770*/  IMAD.MOV.U32 R13, RZ, RZ, RZ ;  /* 0x000000ffff0d7224 */ /* 0x000fe200078e00ff */
[----:B------:R-:W2:Y:S01]  /*8780*/  LDCU.64 UR6, c[0x4][0x78] ;  /* 0x01000f00ff0677ac */ /* 0x000ea20008000a00 */
[----:B------:R-:W3:Y:S01]  /*8790*/  LDC.64 R2, c[0x4][R3] ;  /* 0x0100000003027b82 */ /* 0x000ee20000000a00 */
        /* <DEDUP_REMOVED lines=9> */
.L_x_138:
[----:B------:R-:W-:Y:S05]  /*8830*/  WARPSYNC.ALL ;  /* 0x0000000000007948 */ /* 0x000fea0003800000 */
[----:B------:R-:W-:Y:S01]  /*8840*/  R2UR UR4, R25 ;  /* 0x00000000190472ca */ /* 0x000fe200000e0000 */
[----:B------:R-:W-:Y:S01]  /*8850*/  BSSY.RECONVERGENT B0, `(.L_x_139) ;  /* 0x0000040000007945 */ /* 0x000fe20003800200 */
[----:B------:R-:W-:Y:S02]  /*8860*/  ISETP.NE.AND P6, PT, R71, RZ, PT ;  /* 0x000000ff4700720c */ /* 0x000fe40003fc5270 */
[----:B------:R-:W-:Y:S02]  /*8870*/  ISETP.NE.AND P0, PT, R66, RZ, PT ;  /* 0x000000ff4200720c */ /* 0x000fe40003f05270 */
[----:B------:R-:W-:Y:S07]  /*8880*/  MOV R20, UR45 ;  /* 0x0000002d00147c02 */ /* 0x000fee0008000f00 */
[----:B--2---:R-:W1:Y:S02]  /*8890*/  LDTM.x16 R4, tmem[UR4+0x20] ;  /* 0x00002004000479ee */ /* 0x004e640008240000 */
[----:B------:R-:W-:Y:S01]  /*88a0*/  @P6 LEA R20, R20, UR43, 0x3 ;  /* 0x0000002b14146c11 */ /* 0x000fe2000f8e18ff */
[C---:B-1----:R-:W-:Y:S01]  /*88b0*/  FMUL R0, R24.reuse, R4 ;  /* 0x0000000418007220 */ /* 0x042fe20000400000 */
[C---:B------:R-:W-:Y:S01]  /*88c0*/  FMUL R2, R24.reuse, R5 ;  /* 0x0000000518027220 */ /* 0x040fe20000400000 */
[C---:B------:R-:W-:Y:S01]  /*88d0*/  FMUL R3, R24.reuse, R6 ;  /* 0x0000000618037220 */ /* 0x040fe20000400000 */
[C---:B------:R-:W-:Y:S01]  /*88e0*/  FMUL R7, R24.reuse, R7 ;  /* 0x0000000718077220 */ /* 0x040fe20000400000 */
[C---:B----4-:R-:W-:Y:S01]  /*88f0*/  FFMA R28, R27.reuse, R32, R0 ;  /* 0x000000201b1c7223 */ /* 0x050fe20000000000 */
        /* <DEDUP_REMOVED lines=53> */
.L_x_140:
[----:B------:R-:W-:Y:S05]  /*8c50*/  BSYNC.RECONVERGENT B0 ;  /* 0x0000000000007941 */ /* 0x000fea0003800200 */
.L_x_139:
[----:B------:R-:W-:Y:S01]  /*8c60*/  BAR.SYNC.DEFER_BLOCKING 0x1, 0x80 ;  /* 0x0042000000007b1d */ /* 0x000fe20000010000 */
[----:B------:R-:W-:Y:S01]  /*8c70*/  UIADD3 UR4, UPT, UPT, UR45, 0x1, URZ ;  /* 0x000000012d047890 */ /* 0x000fe2000fffe0ff */
[----:B------:R-:W-:Y:S03]  /*8c80*/  HFMA2 R76, -RZ, RZ, 0, 0 ;  /* 0x00000000ff4c7431 */ /* 0x000fe600000001ff */
        /* <DEDUP_REMOVED lines=19> */
.L_x_144:
[----:B------:R-:W-:Y:S05]  /*8dc0*/  BSYNC B0 ;  /* 0x0000000000007941 */ /* 0x000fea0003800000 */
.L_x_143:
[----:B------:R-:W-:Y:S01]  /*8dd0*/  ISETP.NE.AND P0, PT, R75, RZ, PT ;  /* 0x000000ff4b00720c */ /* 0x000fe20003f05270 */
[----:B------:R-:W-:Y:S11]  /*8de0*/  VIADD R73, R73, 0x1 ;  /* 0x0000000149497836 */ /* 0x000ff60000000000 */
[----:B------:R-:W-:Y:S01]  /*8df0*/  @!UPT UIADD3 URZ, UPT, UPT, URZ, URZ, URZ ;  /* 0x000000fffffff290 */ /* 0x000fe2000fffe0ff */
[----:B------:R2:W4:Y:S04]  /*8e00*/  @P0 LDS.128 R32, [R5] ;  /* 0x0000000005200984 */ /* 0x0005280000000c00 */
[----:B------:R2:W1:Y:S04]  /*8e10*/  @P0 LDS.128 R36, [R4+0x10] ;  /* 0x0000100004240984 */ /* 0x0004680000000c00 */
[----:B------:R2:W1:Y:S04]  /*8e20*/  @P0 LDS.128 R40, [R3+0x20] ;  /* 0x0000200003280984 */ /* 0x0004680000000c00 */
[----:B------:R2:W1:Y:S01]  /*8e30*/  @P0 LDS.128 R44, [R2+0x30] ;  /* 0x00003000022c0984 */ /* 0x0004620000000c00 */
[C---:B------:R-:W-:Y:S04]  /*8e40*/  ISETP.NE.AND P0, PT, R73.reuse, 0x4, PT ;  /* 0x000000044900780c */ /* 0x040fe80003f05270 */
[----:B------:R-:W-:Y:S02]  /*8e50*/  SEL R73, R73, RZ, P0 ;  /* 0x000000ff49497207 */ /* 0x000fe40000000000 */
[----:B------:R-:W-:Y:S02]  /*8e60*/  SEL R76, RZ, 0x1, P0 ;  /* 0x00000001ff4c7807 */ /* 0x000fe40000000000 */
.L_x_142:
[----:B------:R-:W-:Y:S05]  /*8e70*/  BSYNC B1 ;  /* 0x0000000000017941 */ /* 0x000fea0003800000 */
.L_x_141:
        /* <DEDUP_REMOVED lines=21> */
.L_x_146:
        /* <DEDUP_REMOVED lines=54> */
[----:B------:R-:W-:Y:S01]  /*9330*/  @P6 SHF.L.U32 R2, R76, 0x1f, RZ ;  /* 0x0000001f4c026819 */ /* 0x000fe200000006ff */
        /* <DEDUP_REMOVED lines=11> */
.L_x_148:
[----:B------:R-:W-:Y:S05]  /*93f0*/  BSYNC.RECONVERGENT B0 ;  /* 0x0000000000007941 */ /* 0x000fea0003800200 */
.L_x_147:
        /* <DEDUP_REMOVED lines=18> */
[----:B------:R-:W-:Y:S04]  /*9520*/  SHF.L.U32 R6, R76, 0x1f, RZ ;  /* 0x0000001f4c067819 */ /* 0x000fe800000006ff */
[----:B------:R-:W1:Y:S02]  /*9530*/  SYNCS.PHASECHK.TRANS64.TRYWAIT P0, [R0+URZ+0x20], R6 ;  /* 0x00002006000075a7 */ /* 0x000e6400080011ff */
[----:B-1----:R-:W-:Y:S05]  /*9540*/  @!P0 BRA `(.L_x_153) ;  /* 0x0000002c00908947 */ /* 0x002fea0003800000 */
.L_x_152:
[----:B------:R-:W-:Y:S05]  /*9550*/  BSYNC B0 ;  /* 0x0000000000007941 */ /* 0x000fea0003800000 */
.L_x_151:
[----:B------:R-:W-:Y:S01]  /*9560*/  ISETP.NE.AND P0, PT, R75, RZ, PT ;  /* 0x000000ff4b00720c */ /* 0x000fe20003f05270 */
[----:B------:R-:W-:Y:S11]  /*9570*/  VIADD R73, R73, 0x1 ;  /* 0x0000000149497836 */ /* 0x000ff60000000000 */
[----:B------:R-:W-:Y:S01]  /*9580*/  @!UPT UIADD3 URZ, UPT, UPT, URZ, URZ, URZ ;  /* 0x000000fffffff290 */ /* 0x000fe2000fffe0ff */
[----:B------:R2:W4:Y:S04]  /*9590*/  @P0 LDS.128 R32, [R5] ;  /* 0x0000000005200984 */ /* 0x0005280000000c00 */
[----:B------:R2:W2:Y:S04]  /*95a0*/  @P0 LDS.128 R36, [R4+0x10] ;  /* 0x0000100004240984 */ /* 0x0004a80000000c00 */
[----:B------:R2:W2:Y:S04]  /*95b0*/  @P0 LDS.128 R40, [R3+0x20] ;  /* 0x0000200003280984 */ /* 0x0004a80000000c00 */
[----:B------:R2:W2:Y:S01]  /*95c0*/  @P0 LDS.128 R44, [R2+0x30] ;  /* 0x00003000022c0984 */ /* 0x0004a20000000c00 */
[C---:B------:R-:W-:Y:S04]  /*95d0*/  ISETP.NE.AND P0, PT, R73.reuse, 0x4, PT ;  /* 0x000000044900780c */ /* 0x040fe80003f05270 */
[----:B-1----:R-:W-:Y:S02]  /*95e0*/  SEL R0, RZ, 0x1, P0 ;  /* 0x00000001ff007807 */ /* 0x002fe40000000000 */
[----:B------:R-:W-:Y:S02]  /*95f0*/  SEL R73, R73, RZ, P0 ;  /* 0x000000ff49497207 */ /* 0x000fe40000000000 */
[----:B------:R-:W-:Y:S02]  /*9600*/  LOP3.LUT R76, R76, R0, RZ, 0x3c, !PT ;  /* 0x000000004c4c7212 */ /* 0x000fe400078e3cff */
.L_x_150:
[----:B------:R-:W-:Y:S05]  /*9610*/  BSYNC B1 ;  /* 0x0000000000017941 */ /* 0x000fea0003800000 */
.L_x_149:
[----:B------:R-:W-:Y:S05]  /*9620*/  VIADD R0, R25, 0x40 ;  /* 0x0000004019007836 */ /* 0x000fea0000000000 */
[----:B------:R-:W-:Y:S04]  /*9630*/  SHF.R.U32.HI R0, RZ, 0x15, R0 ;  /* 0x00000015ff007819 */ /* 0x000fe80000011600 */
[----:B------:R-:W-:Y:S11]  /*9640*/  LOP3.LUT P0, RZ, R0, 0x3, R52, 0x48, !PT ;  /* 0x0000000300ff7812 */ /* 0x000ff60007804834 */
[----:B------:R-:W-:Y:S02]  /*9650*/  @!UPT UIADD3 URZ, UPT, UPT, URZ, URZ, URZ ;  /* 0x000000fffffff290 */ /* 0x000fe4000fffe0ff */
[----:B------:R-:W-:Y:S05]  /*9660*/  @!P0 BRA `(.L_x_154) ;  /* 0x0000000000408947 */ /* 0x000fea0003800000 */
[----:B------:R-:W5:Y:S01]  /*9670*/  LDCU.64 UR8, c[0x4][0x70] ;  /* 0x01000e00ff0877ac */ /* 0x000f620008000a00 */
[----:B--2---:R-:W-:Y:S01]  /*9680*/  MOV R3, 0x0 ;  /* 0x0000000000037802 */ /* 0x004fe20000000f00 */
[----:B-1----:R-:W-:Y:S02]  /*9690*/  HFMA2 R12, -RZ, RZ, 0, 5.9604644775390625e-08 ;  /* 0x00000001ff0c7431 */ /* 0x002fe400000001ff */
[----:B------:R-:W-:Y:S02]  /*96a0*/  IMAD.MOV.U32 R8, RZ, RZ, 0x192 ;  /* 0x00000192ff087424 */ /* 0x000fe400078e00ff */
[----:B------:R-:W-:Y:S01]  /*96b0*/  IMAD.MOV.U32 R13, RZ, RZ, RZ ;  /* 0x000000ffff0d7224 */ /* 0x000fe200078e00ff */
[----:B------:R-:W1:Y:S01]  /*96c0*/  LDCU.64 UR6, c[0x4][0x78] ;  /* 0x01000f00ff0677ac */ /* 0x000e620008000a00 */
[----:B------:R-:W2:Y:S01]  /*96d0*/  LDC.64 R2, c[0x4][R3] ;  /* 0x0100000003027b82 */ /* 0x000ea20000000a00 */
[----:B------:R-:W3:Y:S01]  /*96e0*/  LDCU.64 UR4, c[0x4][0x10] ;  /* 0x01000200ff0477ac */ /* 0x000ee20008000a00 */
[----:B-----5:R-:W-:Y:S01]  /*96f0*/  MOV R5, UR9 ;  /* 0x0000000900057c02 */ /* 0x020fe20008000f00 */
[----:B------:R-:W-:Y:S01]  /*9700*/  IMAD.U32 R4, RZ, RZ, UR8 ;  /* 0x00000008ff047e24 */ /* 0x000fe2000f8e00ff */
[----:B-1----:R-:W-:Y:S01]  /*9710*/  MOV R7, UR7 ;  /* 0x0000000700077c02 */ /* 0x002fe20008000f00 */
[----:B------:R-:W-:Y:S01]  /*9720*/  IMAD.U32 R6, RZ, RZ, UR6 ;  /* 0x00000006ff067e24 */ /* 0x000fe2000f8e00ff */
[----:B---3--:R-:W-:Y:S01]  /*9730*/  MOV R11, UR5 ;  /* 0x00000005000b7c02 */ /* 0x008fe20008000f00 */
[----:B------:R-:W-:Y:S02]  /*9740*/  IMAD.U32 R10, RZ, RZ, UR4 ;  /* 0x00000004ff0a7e24 */ /* 0x000fe4000f8e00ff */
[----:B------:R-:W-:Y:S07]  /*9750*/  LEPC R20, `(.L_x_154) ;  /* 0x000000001014794e */ /* 0x000fee0000000000 */
[----:B--2-4-:R-:W-:Y:S05]  /*9760*/  CALL.ABS.NOINC R2 ;  /* 0x0000000002007343 */ /* 0x014fea0003c00000 */
.L_x_154:
[----:B------:R-:W-:Y:S05]  /*9770*/  WARPSYNC.ALL ;  /* 0x0000000000007948 */ /* 0x000fea0003800000 */
[----:B------:R-:W-:Y:S01]  /*9780*/  R2UR UR4, R25 ;  /* 0x00000000190472ca */ /* 0x000fe200000e0000 */
[----:B------:R-:W-:Y:S01]  /*9790*/  BSSY.RECONVERGENT B0, `(.L_x_155) ;  /* 0x0000043000007945 */ /* 0x000fe20003800200 */
[----:B------:R-:W-:Y:S02]  /*97a0*/  ISETP.NE.AND P6, PT, R71, RZ, PT ;  /* 0x000000ff4700720c */ /* 0x000fe40003fc5270 */
[----:B------:R-:W-:Y:S02]  /*97b0*/  ISETP.NE.AND P0, PT, R66, RZ, PT ;  /* 0x000000ff4200720c */ /* 0x000fe40003f05270 */
[----:B------:R-:W-:Y:S07]  /*97c0*/  MOV R20, UR46 ;  /* 0x0000002e00147c02 */ /* 0x000fee0008000f00 */
[----:B-12---:R-:W1:Y:S02]  /*97d0*/  LDTM.x16 R4, tmem[UR4+0x40] ;  /* 0x00004004000479ee */ /* 0x006e640008240000 */
        /* <DEDUP_REMOVED lines=50> */
[----:B------:R-:W-:Y:S02]  /*9b00*/  UIADD3 UR4, UPT, UPT, UR43, 0x200, URZ ;  /* 0x000002002b047890 */ /* 0x000fe4000fffe0ff */
[----:B------:R-:W-:Y:S01]  /*9b10*/  UIADD3 UR9, UPT, UPT, UR49, 0x40, URZ ;  /* 0x0000004031097890 */ /* 0x000fe2000fffe0ff */
[----:B------:R-:W-:Y:S01]  /*9b20*/  UMOV UR10, UR50 ;  /* 0x00000032000a7c82 */ /* 0x000fe20008000000 */
[----:B------:R-:W-:Y:S02]  /*9b30*/  UMOV UR11, UR60 ;  /* 0x0000003c000b7c82 */ /* 0x000fe40008000000 */
        /* <DEDUP_REMOVED lines=8> */
.L_x_156:
[----:B------:R-:W-:Y:S05]  /*9bc0*/  BSYNC.RECONVERGENT B0 ;  /* 0x0000000000007941 */ /* 0x000fea0003800200 */
.L_x_155:
        /* <DEDUP_REMOVED lines=21> */
.L_x_160:
[----:B------:R-:W-:Y:S05]  /*9d20*/  BSYNC B0 ;  /* 0x0000000000007941 */ /* 0x000fea0003800000 */
.L_x_159:
        /* <DEDUP_REMOVED lines=11> */
.L_x_158:
[----:B------:R-:W-:Y:S05]  /*9de0*/  BSYNC B1 ;  /* 0x0000000000017941 */ /* 0x000fea0003800000 */
.L_x_157:
        /* <DEDUP_REMOVED lines=21> */
.L_x_162:
        /* <DEDUP_REMOVED lines=66> */
.L_x_164:
[----:B------:R-:W-:Y:S05]  /*a360*/  BSYNC.RECONVERGENT B0 ;  /* 0x0000000000007941 */ /* 0x000fea0003800200 */
.L_x_163:
        /* <DEDUP_REMOVED lines=21> */
.L_x_168:
[----:B------:R-:W-:Y:S05]  /*a4c0*/  BSYNC B0 ;  /* 0x0000000000007941 */ /* 0x000fea0003800000 */
.L_x_167:
        /* <DEDUP_REMOVED lines=11> */
.L_x_166:
[----:B------:R-:W-:Y:S05]  /*a580*/  BSYNC B1 ;  /* 0x0000000000017941 */ /* 0x000fea0003800000 */
.L_x_165:
        /* <DEDUP_REMOVED lines=21> */
.L_x_170:
        /* <DEDUP_REMOVED lines=66> */
.L_x_172:
[----:B------:R-:W-:Y:S05]  /*ab00*/  BSYNC.RECONVERGENT B0 ;  /* 0x0000000000007941 */ /* 0x000fea0003800200 */
.L_x_171:
        /* <DEDUP_REMOVED lines=21> */
.L_x_176:
[----:B------:R-:W-:Y:S05]  /*ac60*/  BSYNC B0 ;  /* 0x0000000000007941 */ /* 0x000fea0003800000 */
.L_x_175:
[----:B------:R-:W-:Y:S11]  /*ac70*/  ISETP.NE.AND P0, PT, R75, RZ, PT ;  /* 0x000000ff4b00720c */ /* 0x000ff60003f05270 */
[----:B------:R-:W-:Y:S02]  /*ac80*/  @!UPT UIADD3 URZ, UPT, UPT, URZ, URZ, URZ ;  /* 0x000000fffffff290 */ /* 0x000fe4000fffe0ff */
[----:B------:R2:W4:Y:S04]  /*ac90*/  @P0 LDS.128 R32, [R4] ;  /* 0x0000000004200984 */ /* 0x0005280000000c00 */
[----:B------:R2:W1:Y:S04]  /*aca0*/  @P0 LDS.128 R36, [R3+0x10] ;  /* 0x0000100003240984 */ /* 0x0004680000000c00 */
[----:B------:R2:W1:Y:S04]  /*acb0*/  @P0 LDS.128 R40, [R2+0x20] ;  /* 0x0000200002280984 */ /* 0x0004680000000c00 */
[----:B------:R2:W1:Y:S02]  /*acc0*/  @P0 LDS.128 R44, [R73+0x30] ;  /* 0x00003000492c0984 */ /* 0x0004640000000c00 */
.L_x_174:
[----:B------:R-:W-:Y:S05]  /*acd0*/  BSYNC B1 ;  /* 0x0000000000017941 */ /* 0x000fea0003800000 */
.L_x_173:
        /* <DEDUP_REMOVED lines=21> */
.L_x_178:
[----:B------:R-:W-:Y:S01]  /*ae30*/  ISETP.NE.AND P0, PT, R66, RZ, PT ;  /* 0x000000ff4200720c */ /* 0x000fe20003f05270 */
[----:B------:R-:W-:Y:S05]  /*ae40*/  WARPSYNC.ALL ;  /* 0x0000000000007948 */ /* 0x000fea0003800000 */
[----:B------:R-:W-:Y:S01]  /*ae50*/  R2UR UR4, R25 ;  /* 0x00000000190472ca */ /* 0x000fe200000e0000 */
[----:B------:R-:W-:Y:S01]  /*ae60*/  BSSY.RECONVERGENT B0, `(.L_x_179) ;  /* 0x000003b000007945 */ /* 0x000fe20003800200 */
[----:B------:R-:W-:Y:S04]  /*ae70*/  IADD3 R72, PT, PT, R72, 0xb0, RZ ;  /* 0x000000b048487810 */ /* 0x000fe80007ffe0ff */
[----:B------:R-:W-:Y:S07]  /*ae80*/  LOP3.LUT R72, R72, 0xfefffff8, RZ, 0xc0, !PT ;  /* 0xfefffff848487812 */ /* 0x000fee00078ec0ff */
[----:B--2---:R-:W1:Y:S01]  /*ae90*/  LDTM.x16 R4, tmem[UR4+0x70] ;  /* 0x00007004000479ee */ /* 0x004e620008240000 */
[----:B------:R-:W-:Y:S01]  /*aea0*/  NOP ;  /* 0x0000000000007918 */ /* 0x000fe20000000000 */
[----:B-1----:R1:W-:Y:S01]  /*aeb0*/  SYNCS.ARRIVE.TRANS64.RED.A1T0 RZ, [R72+URZ], RZ ;  /* 0x000000ff48ff79a7 */ /* 0x0023e200081004ff */
[C---:B------:R-:W-:Y:S01]  /*aec0*/  FMUL R0, R24.reuse, R4 ;  /* 0x0000000418007220 */ /* 0x040fe20000400000 */
        /* <DEDUP_REMOVED lines=52> */
.L_x_180:
[----:B------:R-:W-:Y:S05]  /*b210*/  BSYNC.RECONVERGENT B0 ;  /* 0x0000000000007941 */ /* 0x000fea0003800200 */
.L_x_179:
[----:B------:R-:W-:Y:S01]  /*b220*/  BAR.SYNC.DEFER_BLOCKING 0x1, 0x80 ;  /* 0x0042000000007b1d */ /* 0x000fe20000010000 */
[----:B------:R-:W-:Y:S01]  /*b230*/  UISETP.NE.AND UP0, UPT, UR47, -0x8, UPT ;  /* 0xfffffff82f00788c */ /* 0x000fe2000bf05270 */
[----:B------:R-:W-:Y:S08]  /*b240*/  IADD3 R22, PT, PT, R22, 0x1, RZ ;  /* 0x0000000116167810 */ /* 0x000ff00007ffe0ff */
[----:B------:R-:W-:Y:S05]  /*b250*/  BRA.U !UP0, `(.L_x_181) ;  /* 0x0000000108287547 */ /* 0x000fea000b800000 */
[----:B------:R-:W-:Y:S01]  /*b260*/  ISETP.NE.AND P0, PT, R71, RZ, PT ;  /* 0x000000ff4700720c */ /* 0x000fe20003f05270 */
[----:B------:R-:W-:Y:S01]  /*b270*/  IMAD.U32 R2, RZ, RZ, UR46 ;  /* 0x0000002eff027e24 */ /* 0x000fe2000f8e00ff */
[----:B------:R-:W-:Y:S01]  /*b280*/  UIADD3 UR4, UPT, UPT, UR46, 0x1, URZ ;  /* 0x000000012e047890 */ /* 0x000fe2000fffe0ff */
[----:B------:R-:W-:Y:S03]  /*b290*/  IMAD.U32 R0, RZ, RZ, UR62 ;  /* 0x0000003eff007e24 */ /* 0x000fe6000f8e00ff */
[----:B------:R-:W-:Y:S04]  /*b2a0*/  UISETP.NE.AND UP0, UPT, UR4, 0x4, UPT ;  /* 0x000000040400788c */ /* 0x000fe8000bf05270 */
[----:B------:R-:W-:Y:S03]  /*b2b0*/  USEL UR46, UR4, URZ, UP0 ;  /* 0x000000ff042e7287 */ /* 0x000fe60008000000 */
[----:B------:R-:W-:Y:S05]  /*b2c0*/  @P0 LEA R2, R2, UR43, 0x3 ;  /* 0x0000002b02020c11 */ /* 0x000fea000f8e18ff */
[----:B------:R-:W-:Y:S05]  /*b2d0*/  @P0 VIADD R2, R2, 0x40 ;  /* 0x0000004002020836 */ /* 0x000fea0000000000 */
[----:B------:R-:W-:Y:S04]  /*b2e0*/  @P0 PRMT R0, R0, 0x654, R2 ;  /* 0x0000065400000816 */ /* 0x000fe80000000002 */
[----:B------:R2:W-:Y:S03]  /*b2f0*/  @P0 SYNCS.ARRIVE.TRANS64.RED.A1T0 RZ, [R0+URZ], RZ ;  /* 0x000000ff00ff09a7 */ /* 0x0005e600081004ff */
.L_x_181:
[----:B------:R-:W-:Y:S01]  /*b300*/  R2UR UR6, R70 ;  /* 0x00000000460672ca */ /* 0x000fe200000e0000 */
[----:B------:R-:W-:Y:S01]  /*b310*/  UIADD3 UR47, UPT, UPT, UR47, 0x8, URZ ;  /* 0x000000082f2f7890 */ /* 0x000fe2000fffe0ff */
[----:B------:R-:W-:Y:S02]  /*b320*/  R2UR UR5, R53 ;  /* 0x00000000350572ca */ /* 0x000fe400000e0000 */
[----:B------:R-:W-:Y:S02]  /*b330*/  R2UR UR4, R54 ;  /* 0x00000000360472ca */ /* 0x000fe400000e0000 */
[----:B------:R-:W-:Y:S02]  /*b340*/  R2UR UR60, R69 ;  /* 0x00000000453c72ca */ /* 0x000fe400000e0000 */
[----:B------:R-:W-:Y:S02]  /*b350*/  ISETP.NE.AND P0, PT, R58, 0x2, PT ;  /* 0x000000023a00780c */ /* 0x000fe40003f05270 */
[----:B------:R-:W-:Y:S02]  /*b360*/  ISETP.NE.AND P1, PT, R22, 0x4, PT ;  /* 0x000000041600780c */ /* 0x000fe40003f25270 */
[----:B------:R-:W-:Y:S01]  /*b370*/  SEL R2, RZ, 0x1, P0 ;  /* 0x00000001ff027807 */ /* 0x000fe20000000000 */
[----:B------:R-:W-:Y:S01]  /*b380*/  UISETP.NE.AND UP0, UPT, UR6, URZ, UPT ;  /* 0x000000ff0600728c */ /* 0x000fe2000bf05270 */
[----:B--2---:R-:W-:Y:S01]  /*b390*/  SEL R0, RZ, 0x1, P1 ;  /* 0x00000001ff007807 */ /* 0x004fe20000800000 */
[----:B------:R-:W-:Y:S01]  /*b3a0*/  UIADD3 UR28, UPT, UPT, UR36, UR5, URZ ;  /* 0x00000005241c7290 */ /* 0x000fe2000fffe0ff */
[----:B------:R-:W-:Y:S01]  /*b3b0*/  LOP3.LUT R60, R60, R2, RZ, 0x3c, !PT ;  /* 0x000000023c3c7212 */ /* 0x000fe200078e3cff */
[----:B------:R-:W-:Y:S01]  /*b3c0*/  UIADD3 UR24, UPT, UPT, UR37, UR4, URZ ;  /* 0x0000000425187290 */ /* 0x000fe2000fffe0ff */
[----:B------:R-:W-:Y:S02]  /*b3d0*/  LOP3.LUT R61, R61, R0, RZ, 0x3c, !PT ;  /* 0x000000003d3d7212 */ /* 0x000fe400078e3cff */
[----:B------:R-:W-:Y:S02]  /*b3e0*/  SEL R58, R58, RZ, P0 ;  /* 0x000000ff3a3a7207 */ /* 0x000fe40000000000 */
[----:B------:R-:W-:Y:S01]  /*b3f0*/  SEL R22, R22, RZ, P1 ;  /* 0x000000ff16167207 */ /* 0x000fe20000800000 */
[----:B------:R-:W-:Y:S06]  /*b400*/  BRA.U UP0, `(.L_x_182) ;  /* 0xffffffb500347547 */ /* 0x000fec000b83ffff */
[----:B------:R-:W-:-:S13]  /*b410*/  R2UR UR4, R55 ;  /* 0x00000000370472ca */ /* 0x000fda00000e0000 */
[----:B------:R-:W-:-:S09]  /*b420*/  UISETP.NE.AND UP0, UPT, UR4, URZ, UPT ;  /* 0x000000ff0400728c */ /* 0x000fd2000bf05270 */
[----:B------:R-:W-:Y:S05]  /*b430*/  BRA.U !UP0, `(.L_x_183) ;  /* 0x0000000108487547 */ /* 0x000fea000b800000 */
[----:B------:R-:W2:Y:S02]  /*b440*/  LDCU.64 UR4, c[0x0][0x890] ;  /* 0x00011200ff0477ac */ /* 0x000ea40008000a00 */
[----:B--2---:R-:W-:-:S04]  /*b450*/  UISETP.NE.U32.AND UP0, UPT, UR4, URZ, UPT ;  /* 0x000000ff0400728c */ /* 0x004fc8000bf05070 */
[----:B------:R-:W-:-:S09]  /*b460*/  UISETP.NE.AND.EX UP0, UPT, UR5, URZ, UPT, UP0 ;  /* 0x000000ff0500728c */ /* 0x000fd2000bf05300 */
[----:B------:R-:W-:Y:S05]  /*b470*/  BRA.U UP0, `(.L_x_184) ;  /* 0x00000001000c7547 */ /* 0x000fea000b800000 */
[----:B------:R-:W-:-:S13]  /*b480*/  FSETP.NEU.AND P0, PT, R27, RZ, PT ;  /* 0x000000ff1b00720b */ /* 0x000fda0003f0d000 */
[----:B------:R-:W-:Y:S05]  /*b490*/  @!P0 EXIT ;  /* 0x000000000000894d */ /* 0x000fea0003800000 */
[----:B------:R-:W-:Y:S05]  /*b4a0*/  BRA `(.L_x_183) ;  /* 0x00000000002c7947 */ /* 0x000fea0003800000 */
.L_x_184:
[----:B------:R-:W-:Y:S01]  /*b4b0*/  ISETP.NE.AND P0, PT, R57, RZ, PT ;  /* 0x000000ff3900720c */ /* 0x000fe20003f05270 */
[----:B------:R-:W-:-:S12]  /*b4c0*/  BSSY.RECONVERGENT B0, `(.L_x_183) ;  /* 0x0000009000007945 */ /* 0x000fd80003800200 */
[----:B------:R-:W-:Y:S05]  /*b4d0*/  @P0 BRA `(.L_x_185) ;  /* 0x0000000000140947 */ /* 0x000fea0003800000 */
[----:B------:R-:W2:Y:S02]  /*b4e0*/  LDCU.64 UR4, c[0x0][0x888] ;  /* 0x00011100ff0477ac */ /* 0x000ea40008000a00 */
[----:B--2---:R-:W-:-:S04]  /*b4f0*/  ISETP.NE.U32.AND P0, PT, RZ, UR4, PT ;  /* 0x00000004ff007c0c */ /* 0x004fc8000bf05070 */
[----:B------:R-:W-:-:S13]  /*b500*/  ISETP.NE.AND.EX P0, PT, RZ, UR5, PT, P0 ;  /* 0x00000005ff007c0c */ /* 0x000fda000bf05300 */
[----:B------:R-:W-:Y:S05]  /*b510*/  @!P0 EXIT ;  /* 0x000000000000894d */ /* 0x000fea0003800000 */
[----:B------:R-:W-:Y:S05]  /*b520*/  BRA `(.L_x_186) ;  /* 0x0000000000087947 */ /* 0x000fea0003800000 */
.L_x_185:
[----:B------:R-:W-:-:S13]  /*b530*/  FSETP.NEU.AND P0, PT, R27, RZ, PT ;  /* 0x000000ff1b00720b */ /* 0x000fda0003f0d000 */
[----:B------:R-:W-:Y:S05]  /*b540*/  @!P0 EXIT ;  /* 0x000000000000894d */ /* 0x000fea0003800000 */
.L_x_186:
[----:B------:R-:W-:Y:S05]  /*b550*/  BSYNC.RECONVERGENT B0 ;  /* 0x0000000000007941 */ /* 0x000fea0003800200 */
.L_x_183:
[----:B------:R-:W-:Y:S01]  /*b560*/  ULEA UR4, UR46, UR43, 0x3 ;  /* 0x0000002b2e047291 */ /* 0x000fe2000f8e18ff */
[----:B------:R-:W-:-:S04]  /*b570*/  DEPBAR.LE SB0, 0x0 ;  /* 0x000080000000791a */ /* 0x000fc80000000000 */
[----:B------:R-:W-:-:S04]  /*b580*/  UIADD3 UR4, UPT, UPT, UR4, 0x40, URZ ;  /* 0x0000004004047890 */ /* 0x000fc8000fffe0ff */
[----:B------:R-:W-:-:S09]  /*b590*/  UPRMT UR4, UR62, 0x654, UR4 ;  /* 0x000006543e047896 */ /* 0x000fd20008000004 */
[----:B------:R-:W-:Y:S01]  /*b5a0*/  SYNCS.ARRIVE.TRANS64.RED.A1T0 RZ, [UR4], RZ ;  /* 0x000000ffffff79a7 */ /* 0x000fe20008100404 */
[----:B------:R-:W-:Y:S05]  /*b5b0*/  EXIT ;  /* 0x000000000000794d */ /* 0x000fea0003800000 */
.L_x_24:
[----:B---3--:R3:W4:Y:S02]  /*b5c0*/  SYNCS.PHASECHK.TRANS64.TRYWAIT P0, [R0+URZ+0xe0], R2 ;  /* 0x0000e002000075a7 */ /* 0x00872400080011ff */
[----:B----4-:R-:W-:Y:S05]  /*b5d0*/  @!P0 NANOSLEEP.SYNCS 0x989680 ;  /* 0x009896800000895d */ /* 0x010fea0003900000 */
[----:B------:R-:W4:Y:S02]  /*b5e0*/  @!P0 SYNCS.PHASECHK.TRANS64 P0, [R0+URZ+0xe0], R2 ;  /* 0x0000e002000085a7 */ /* 0x000f2400080010ff */
[----:B----4-:R-:W-:Y:S05]  /*b5f0*/  @!P0 BRA `(.L_x_24) ;  /* 0xfffffffc00f08947 */ /* 0x010fea000383ffff */
[----:B------:R-:W-:Y:S05]  /*b600*/  BRA `(.L_x_187) ;  /* 0xffffff6400347947 */ /* 0x000fea000383ffff */
.L_x_27:
[----:B--2---:R-:W-:-:S07]  /*b610*/  MOV R0, UR7 ;  /* 0x0000000700007c02 */ /* 0x004fce0008000f00 */
.L_x_188:
[----:B--2---:R2:W3:Y:S02]  /*b620*/  SYNCS.PHASECHK.TRANS64.TRYWAIT P0, [R0+URZ+0x10], R3 ;  /* 0x00001003000075a7 */ /* 0x0044e400080011ff */
[----:B---3--:R-:W-:Y:S05]  /*b630*/  @!P0 NANOSLEEP.SYNCS 0x989680 ;  /* 0x009896800000895d */ /* 0x008fea0003900000 */
[----:B------:R-:W3:Y:S02]  /*b640*/  @!P0 SYNCS.PHASECHK.TRANS64 P0, [R0+URZ+0x10], R3 ;  /* 0x00001003000085a7 */ /* 0x000ee400080010ff */
[----:B---3--:R-:W-:Y:S05]  /*b650*/  @!P0 BRA `(.L_x_188) ;  /* 0xfffffffc00f08947 */ /* 0x008fea000383ffff */
[----:B------:R-:W-:Y:S05]  /*b660*/  BRA `(.L_x_26) ;  /* 0xffffff64008c7947 */ /* 0x000fea000383ffff */
.L_x_36:
[----:B-1----:R-:W-:-:S07]  /*b670*/  MOV R0, UR7 ;  /* 0x0000000700007c02 */ /* 0x002fce0008000f00 */
.L_x_189:
[----:B-1----:R1:W2:Y:S02]  /*b680*/  SYNCS.PHASECHK.TRANS64.TRYWAIT P0, [R0+URZ+0x10], R3 ;  /* 0x00001003000075a7 */ /* 0x0022a400080011ff */
[----:B--2---:R-:W-:Y:S05]  /*b690*/  @!P0 NANOSLEEP.SYNCS 0x989680 ;  /* 0x009896800000895d */ /* 0x004fea0003900000 */
[----:B------:R-:W2:Y:S02]  /*b6a0*/  @!P0 SYNCS.PHASECHK.TRANS64 P0, [R0+URZ+0x10], R3 ;  /* 0x00001003000085a7 */ /* 0x000ea400080010ff */
[----:B--2---:R-:W-:Y:S05]  /*b6b0*/  @!P0 BRA `(.L_x_189) ;  /* 0xfffffffc00f08947 */ /* 0x004fea000383ffff */
[----:B------:R-:W-:Y:S05]  /*b6c0*/  BRA `(.L_x_35) ;  /* 0xffffff6800e87947 */ /* 0x000fea000383ffff */
.L_x_43:
[----:B-1----:R1:W4:Y:S02]  /*b6d0*/  SYNCS.PHASECHK.TRANS64.TRYWAIT P0, [R3+URZ+0x70], R0 ;  /* 0x00007000030075a7 */ /* 0x00232400080011ff */
[----:B----4-:R-:W-:Y:S05]  /*b6e0*/  @!P0 NANOSLEEP.SYNCS 0x989680 ;  /* 0x009896800000895d */ /* 0x010fea0003900000 */
[----:B------:R-:W4:Y:S02]  /*b6f0*/  @!P0 SYNCS.PHASECHK.TRANS64 P0, [R3+URZ+0x70], R0 ;  /* 0x00007000030085a7 */ /* 0x000f2400080010ff */
[----:B----4-:R-:W-:Y:S05]  /*b700*/  @!P0 BRA `(.L_x_43) ;  /* 0xfffffffc00f08947 */ /* 0x010fea000383ffff */
[----:B------:R-:W-:Y:S05]  /*b710*/  BRA `(.L_x_190) ;  /* 0xffffff7000247947 */ /* 0x000fea000383ffff */
.L_x_47:
[----:B------:R-:W-:-:S07]  /*b720*/  MOV R0, UR4 ;  /* 0x0000000400007c02 */ /* 0x000fce0008000f00 */
.L_x_191:
[----:B-1----:R1:W2:Y:S02]  /*b730*/  SYNCS.PHASECHK.TRANS64.TRYWAIT P0, [R0+URZ], R2 ;  /* 0x00000002000075a7 */ /* 0x0022a400080011ff */
[----:B--2---:R-:W-:Y:S05]  /*b740*/  @!P0 NANOSLEEP.SYNCS 0x989680 ;  /* 0x009896800000895d */ /* 0x004fea0003900000 */
[----:B------:R-:W2:Y:S02]  /*b750*/  @!P0 SYNCS.PHASECHK.TRANS64 P0, [R0+URZ], R2 ;  /* 0x00000002000085a7 */ /* 0x000ea400080010ff */
[----:B--2---:R-:W-:Y:S05]  /*b760*/  @!P0 BRA `(.L_x_191) ;  /* 0xfffffffc00f08947 */ /* 0x004fea000383ffff */
[----:B------:R-:W-:Y:S05]  /*b770*/  BRA `(.L_x_192) ;  /* 0xffffff7400d07947 */ /* 0x000fea000383ffff */
.L_x_50:
[----:B--2---:R2:W3:Y:S02]  /*b780*/  SYNCS.PHASECHK.TRANS64.TRYWAIT P0, [R0+URZ+0xd0], R8 ;  /* 0x0000d008000075a7 */ /* 0x0044e400080011ff */
[----:B---3--:R-:W-:Y:S05]  /*b790*/  @!P0 NANOSLEEP.SYNCS 0x989680 ;  /* 0x009896800000895d */ /* 0x008fea0003900000 */
[----:B------:R-:W3:Y:S02]  /*b7a0*/  @!P0 SYNCS.PHASECHK.TRANS64 P0, [R0+URZ+0xd0], R8 ;  /* 0x0000d008000085a7 */ /* 0x000ee400080010ff */
[----:B---3--:R-:W-:Y:S05]  /*b7b0*/  @!P0 BRA `(.L_x_50) ;  /* 0xfffffffc00f08947 */ /* 0x008fea000383ffff */
[----:B------:R-:W-:Y:S05]  /*b7c0*/  BRA `(.L_x_193) ;  /* 0xffffff7800307947 */ /* 0x000fea000383ffff */
.L_x_51:
[----:B------:R-:W-:-:S07]  /*b7d0*/  MOV R0, UR4 ;  /* 0x0000000400007c02 */ /* 0x000fce0008000f00 */
.L_x_194:
[----:B--2---:R2:W3:Y:S02]  /*b7e0*/  SYNCS.PHASECHK.TRANS64.TRYWAIT P0, [R0+URZ+0x80], R9 ;  /* 0x00008009000075a7 */ /* 0x0044e400080011ff */
[----:B---3--:R-:W-:Y:S05]  /*b7f0*/  @!P0 NANOSLEEP.SYNCS 0x989680 ;  /* 0x009896800000895d */ /* 0x008fea0003900000 */
[----:B------:R-:W3:Y:S02]  /*b800*/  @!P0 SYNCS.PHASECHK.TRANS64 P0, [R0+URZ+0x80], R9 ;  /* 0x00008009000085a7 */ /* 0x000ee400080010ff */
[----:B---3--:R-:W-:Y:S05]  /*b810*/  @!P0 BRA `(.L_x_194) ;  /* 0xfffffffc00f08947 */ /* 0x008fea000383ffff */
[----:B------:R-:W-:Y:S05]  /*b820*/  BRA `(.L_x_195) ;  /* 0xffffff7800407947 */ /* 0x000fea000383ffff */
.L_x_52:
[----:B--2---:R2:W3:Y:S02]  /*b830*/  SYNCS.PHASECHK.TRANS64.TRYWAIT P1, [R0+URZ+0x70], R8 ;  /* 0x00007008000075a7 */ /* 0x0044e400080211ff */
[----:B---3--:R-:W-:Y:S05]  /*b840*/  @!P1 NANOSLEEP.SYNCS 0x989680 ;  /* 0x009896800000995d */ /* 0x008fea0003900000 */
[----:B------:R-:W3:Y:S02]  /*b850*/  @!P1 SYNCS.PHASECHK.TRANS64 P1, [R0+URZ+0x70], R8 ;  /* 0x00007008000095a7 */ /* 0x000ee400080210ff */
[----:B---3--:R-:W-:Y:S05]  /*b860*/  @!P1 BRA `(.L_x_52) ;  /* 0xfffffffc00f09947 */ /* 0x008fea000383ffff */
[----:B------:R-:W-:Y:S05]  /*b870*/  BRA `(.L_x_196) ;  /* 0xffffff7800707947 */ /* 0x000fea000383ffff */
.L_x_55:
[----:B------:R-:W-:-:S07]  /*b880*/  MOV R0, UR4 ;  /* 0x0000000400007c02 */ /* 0x000fce0008000f00 */
.L_x_197:
[----:B--2---:R2:W3:Y:S02]  /*b890*/  SYNCS.PHASECHK.TRANS64.TRYWAIT P0, [R0+URZ+0x80], R2 ;  /* 0x00008002000075a7 */ /* 0x0044e400080011ff */
[----:B---3--:R-:W-:Y:S05]  /*b8a0*/  @!P0 NANOSLEEP.SYNCS 0x989680 ;  /* 0x009896800000895d */ /* 0x008fea0003900000 */
[----:B------:R-:W3:Y:S02]  /*b8b0*/  @!P0 SYNCS.PHASECHK.TRANS64 P0, [R0+URZ+0x80], R2 ;  /* 0x00008002000085a7 */ /* 0x000ee400080010ff */
[----:B---3--:R-:W-:Y:S05]  /*b8c0*/  @!P0 BRA `(.L_x_197) ;  /* 0xfffffffc00f08947 */ /* 0x008fea000383ffff */
[----:B------:R-:W-:Y:S05]  /*b8d0*/  BRA `(.L_x_54) ;  /* 0xffffff7800c47947 */ /* 0x000fea000383ffff */
.L_x_64:
[----:B--2---:R-:W-:-:S04]  /*b8e0*/  MOV R7, UR5 ;  /* 0x0000000500077c02 */ /* 0x004fc80008000f00 */
[----:B------:R2:W3:Y:S03]  /*b8f0*/  SYNCS.PHASECHK.TRANS64.TRYWAIT P0, [R7+URZ+0x8], R8 ;  /* 0x00000808070075a7 */ /* 0x0004e600080011ff */
[----:B---3--:R-:W-:Y:S05]  /*b900*/  @!P0 NANOSLEEP.SYNCS 0x989680 ;  /* 0x009896800000895d */ /* 0x008fea0003900000 */
[----:B------:R-:W3:Y:S02]  /*b910*/  @!P0 SYNCS.PHASECHK.TRANS64 P0, [R7+URZ+0x8], R8 ;  /* 0x00000808070085a7 */ /* 0x000ee400080010ff */
[----:B---3--:R-:W-:Y:S05]  /*b920*/  @!P0 BRA `(.L_x_64) ;  /* 0xfffffffc00ec8947 */ /* 0x008fea000383ffff */
[----:B------:R-:W-:Y:S05]  /*b930*/  BRA `(.L_x_63) ;  /* 0xffffff7c00807947 */ /* 0x000fea000383ffff */
.L_x_66:
[----:B------:R-:W-:Y:S01]  /*b940*/  BSSY B0, `(.L_x_198) ;  /* 0x0000006000007945 */ /* 0x000fe20003800000 */
[----:B------:R-:W-:-:S07]  /*b950*/  MOV R15, 0xffffffff ;  /* 0xffffffff000f7802 */ /* 0x000fce0000000f00 */
[----:B-12--5:R-:W-:Y:S05]  /*b960*/  WARPSYNC.COLLECTIVE R15, `(.L_x_199) ;  /* 0x000000000f0c7348 */ /* 0x026fea0003c00000 */
[----:B------:R-:W-:Y:S02]  /*b970*/  ELECT P6, UR79, PT ;  /* 0x00000000004f782f */ /* 0x000fe400038c0000 */
[----:B------:R-:W-:Y:S01]  /*b980*/  MOV R14, UR79 ;  /* 0x0000004f000e7c02 */ /* 0x000fe20008000f00 */
[----:B-12--5:R-:W-:Y:S10]  /*b990*/  ENDCOLLECTIVE ;  /* 0x000000000000791b */ /* 0x026ff40003800000 */
.L_x_199:
[----:B------:R-:W-:Y:S05]  /*b9a0*/  BSYNC B0 ;  /* 0x0000000000007941 */ /* 0x000fea0003800000 */
.L_x_198:
[----:B------:R-:W-:Y:S01]  /*b9b0*/  PLOP3.LUT P0, PT, P6, PT, PT, 0x80, 0x8 ;  /* 0x000000000008781c */ /* 0x000fe2000370f070 */
[----:B------:R-:W-:-:S12]  /*b9c0*/  BRA `(.L_x_200) ;  /* 0xffffff7c00b07947 */ /* 0x000fd8000383ffff */
.L_x_68:
[----:B--2---:R-:W-:-:S04]  /*b9d0*/  MOV R5, UR5 ;  /* 0x0000000500057c02 */ /* 0x004fc80008000f00 */
[----:B------:R2:W3:Y:S03]  /*b9e0*/  SYNCS.PHASECHK.TRANS64.TRYWAIT P0, [R5+URZ+0x8], R6 ;  /* 0x00000806050075a7 */ /* 0x0004e600080011ff */
[----:B---3--:R-:W-:Y:S05]  /*b9f0*/  @!P0 NANOSLEEP.SYNCS 0x989680 ;  /* 0x009896800000895d */ /* 0x008fea0003900000 */
[----:B------:R-:W3:Y:S02]  /*ba00*/  @!P0 SYNCS.PHASECHK.TRANS64 P0, [R5+URZ+0x8], R6 ;  /* 0x00000806050085a7 */ /* 0x000ee400080010ff */
[----:B---3--:R-:W-:Y:S05]  /*ba10*/  @!P0 BRA `(.L_x_68) ;  /* 0xfffffffc00ec8947 */ /* 0x008fea000383ffff */
[----:B------:R-:W-:Y:S05]  /*ba20*/  BRA `(.L_x_67) ;  /* 0xffffff7c00b47947 */ /* 0x000fea000383ffff */
.L_x_69:
[----:B-1----:R1:W2:Y:S02]  /*ba30*/  SYNCS.PHASECHK.TRANS64.TRYWAIT P0, [R3+URZ+0x70], R4 ;  /* 0x00007004030075a7 */ /* 0x0022a400080011ff */
[----:B--2---:R-:W-:Y:S05]  /*ba40*/  @!P0 NANOSLEEP.SYNCS 0x989680 ;  /* 0x009896800000895d */ /* 0x004fea0003900000 */
[----:B------:R-:W2:Y:S02]  /*ba50*/  @!P0 SYNCS.PHASECHK.TRANS64 P0, [R3+URZ+0x70], R4 ;  /* 0x00007004030085a7 */ /* 0x000ea400080010ff */
[----:B--2---:R-:W-:Y:S05]  /*ba60*/  @!P0 BRA `(.L_x_69) ;  /* 0xfffffffc00f08947 */ /* 0x004fea000383ffff */
[----:B------:R-:W-:Y:S05]  /*ba70*/  BRA `(.L_x_201) ;  /* 0xffffff8000c47947 */ /* 0x000fea000383ffff */
.L_x_71:
[----:B------:R-:W-:-:S13]  /*ba80*/  R2UR UR4, R4 ;  /* 0x00000000040472ca */ /* 0x000fda00000e0000 */
[----:B------:R-:W-:-:S07]  /*ba90*/  MOV R3, UR4 ;  /* 0x0000000400037c02 */ /* 0x000fce0008000f00 */
.L_x_202:
[----:B-1----:R1:W2:Y:S02]  /*baa0*/  SYNCS.PHASECHK.TRANS64.TRYWAIT P0, [R3+URZ+0xb0], R5 ;  /* 0x0000b005030075a7 */ /* 0x0022a400080011ff */
[----:B--2---:R-:W-:Y:S05]  /*bab0*/  @!P0 NANOSLEEP.SYNCS 0x989680 ;  /* 0x009896800000895d */ /* 0x004fea0003900000 */
[----:B------:R-:W2:Y:S02]  /*bac0*/  @!P0 SYNCS.PHASECHK.TRANS64 P0, [R3+URZ+0xb0], R5 ;  /* 0x0000b005030085a7 */ /* 0x000ea400080010ff */
[----:B--2---:R-:W-:Y:S05]  /*bad0*/  @!P0 BRA `(.L_x_202) ;  /* 0xfffffffc00f08947 */ /* 0x004fea000383ffff */
[----:B------:R-:W-:Y:S05]  /*bae0*/  BRA `(.L_x_203) ;  /* 0xffffff8400187947 */ /* 0x000fea000383ffff */
.L_x_74:
[----:B------:R-:W-:Y:S07]  /*baf0*/  MOV R3, UR5 ;  /* 0x0000000500037c02 */ /* 0x000fee0008000f00 */
.L_x_204:
[----:B-1----:R1:W2:Y:S02]  /*bb00*/  SYNCS.PHASECHK.TRANS64.TRYWAIT P0, [R3+URZ], R5 ;  /* 0x00000005030075a7 */ /* 0x0022a400080011ff */
[----:B--2---:R-:W-:Y:S05]  /*bb10*/  @!P0 NANOSLEEP.SYNCS 0x989680 ;  /* 0x009896800000895d */ /* 0x004fea0003900000 */
[----:B------:R-:W2:Y:S02]  /*bb20*/  @!P0 SYNCS.PHASECHK.TRANS64 P0, [R3+URZ], R5 ;  /* 0x00000005030085a7 */ /* 0x000ea400080010ff */
[----:B--2---:R-:W-:Y:S05]  /*bb30*/  @!P0 BRA `(.L_x_204) ;  /* 0xfffffffc00f08947 */ /* 0x004fea000383ffff */
[----:B------:R-:W-:Y:S05]  /*bb40*/  BRA `(.L_x_73) ;  /* 0xffffff8400307947 */ /* 0x000fea000383ffff */
.L_x_78:
[----:B-1----:R-:W-:-:S07]  /*bb50*/  MOV R2, UR4 ;  /* 0x0000000400027c02 */ /* 0x002fce0008000f00 */
.L_x_205:
[----:B-1----:R1:W2:Y:S02]  /*bb60*/  SYNCS.PHASECHK.TRANS64.TRYWAIT P0, [R2+URZ], R3 ;  /* 0x00000003020075a7 */ /* 0x0022a400080011ff */
[----:B--2---:R-:W-:Y:S05]  /*bb70*/  @!P0 NANOSLEEP.SYNCS 0x989680 ;  /* 0x009896800000895d */ /* 0x004fea0003900000 */
[----:B------:R-:W2:Y:S02]  /*bb80*/  @!P0 SYNCS.PHASECHK.TRANS64 P0, [R2+URZ], R3 ;  /* 0x00000003020085a7 */ /* 0x000ea400080010ff */
[----:B--2---:R-:W-:Y:S05]  /*bb90*/  @!P0 BRA `(.L_x_205) ;  /* 0xfffffffc00f08947 */ /* 0x004fea000383ffff */
[----:B------:R-:W-:Y:S05]  /*bba0*/  BRA `(.L_x_206) ;  /* 0xffffff8c00487947 */ /* 0x000fea000383ffff */
.L_x_79:
[----:B------:R-:W-:-:S07]  /*bbb0*/  MOV R2, UR5 ;  /* 0x0000000500027c02 */ /* 0x000fce0008000f00 */
.L_x_207:
[----:B-1----:R1:W2:Y:S02]  /*bbc0*/  SYNCS.PHASECHK.TRANS64.TRYWAIT P0, [R2+URZ], R4 ;  /* 0x00000004020075a7 */ /* 0x0022a400080011ff */
[----:B--2---:R-:W-:Y:S05]  /*bbd0*/  @!P0 NANOSLEEP.SYNCS 0x989680 ;  /* 0x009896800000895d */ /* 0x004fea0003900000 */
[----:B------:R-:W2:Y:S02]  /*bbe0*/  @!P0 SYNCS.PHASECHK.TRANS64 P0, [R2+URZ], R4 ;  /* 0x00000004020085a7 */ /* 0x000ea400080010ff */
[----:B--2---:R-:W-:Y:S05]  /*bbf0*/  @!P0 BRA `(.L_x_207) ;  /* 0xfffffffc00f08947 */ /* 0x004fea000383ffff */
[----:B------:R-:W-:Y:S05]  /*bc00*/  BRA `(.L_x_208) ;  /* 0xffffff8c00587947 */ /* 0x000fea000383ffff */
.L_x_80:
[----:B------:R-:W-:-:S07]  /*bc10*/  MOV R2, UR5 ;  /* 0x0000000500027c02 */ /* 0x000fce0008000f00 */
.L_x_209:
[----:B-1----:R1:W2:Y:S02]  /*bc20*/  SYNCS.PHASECHK.TRANS64.TRYWAIT P0, [R2+URZ], R4 ;  /* 0x00000004020075a7 */ /* 0x0022a400080011ff */
[----:B--2---:R-:W-:Y:S05]  /*bc30*/  @!P0 NANOSLEEP.SYNCS 0x989680 ;  /* 0x009896800000895d */ /* 0x004fea0003900000 */
[----:B------:R-:W2:Y:S02]  /*bc40*/  @!P0 SYNCS.PHASECHK.TRANS64 P0, [R2+URZ], R4 ;  /* 0x00000004020085a7 */ /* 0x000ea400080010ff */
[----:B--2---:R-:W-:Y:S05]  /*bc50*/  @!P0 BRA `(.L_x_209) ;  /* 0xfffffffc00f08947 */ /* 0x004fea000383ffff */
[----:B------:R-:W-:Y:S05]  /*bc60*/  BRA `(.L_x_210) ;  /* 0xffffff8c00647947 */ /* 0x000fea000383ffff */
.L_x_83:
[----:B------:R-:W-:-:S07]  /*bc70*/  MOV R2, UR62 ;  /* 0x0000003e00027c02 */ /* 0x000fce0008000f00 */
.L_x_211:
[----:B-1----:R1:W2:Y:S02]  /*bc80*/  SYNCS.PHASECHK.TRANS64.TRYWAIT P1, [R2+URZ+0xf0], R3 ;  /* 0x0000f003020075a7 */ /* 0x0022a400080211ff */
[----:B--2---:R-:W-:Y:S05]  /*bc90*/  @!P1 NANOSLEEP.SYNCS 0x989680 ;  /* 0x009896800000995d */ /* 0x004fea0003900000 */
[----:B------:R-:W2:Y:S02]  /*bca0*/  @!P1 SYNCS.PHASECHK.TRANS64 P1, [R2+URZ+0xf0], R3 ;  /* 0x0000f003020095a7 */ /* 0x000ea400080210ff */
[----:B--2---:R-:W-:Y:S05]  /*bcb0*/  @!P1 BRA `(.L_x_211) ;  /* 0xfffffffc00f09947 */ /* 0x004fea000383ffff */
[----:B------:R-:W-:Y:S05]  /*bcc0*/  BRA `(.L_x_212) ;  /* 0xffffff8c00b47947 */ /* 0x000fea000383ffff */
.L_x_88:
[----:B--2---:R2:W3:Y:S02]  /*bcd0*/  SYNCS.PHASECHK.TRANS64.TRYWAIT P0, [R8+URZ+0x70], R0 ;  /* 0x00007000080075a7 */ /* 0x0044e400080011ff */
[----:B---3--:R-:W-:Y:S05]  /*bce0*/  @!P0 NANOSLEEP.SYNCS 0x989680 ;  /* 0x009896800000895d */ /* 0x008fea0003900000 */
[----:B------:R-:W3:Y:S02]  /*bcf0*/  @!P0 SYNCS.PHASECHK.TRANS64 P0, [R8+URZ+0x70], R0 ;  /* 0x00007000080085a7 */ /* 0x000ee400080010ff */
[----:B---3--:R-:W-:Y:S05]  /*bd00*/  @!P0 BRA `(.L_x_88) ;  /* 0xfffffffc00f08947 */ /* 0x008fea000383ffff */
[----:B------:R-:W-:Y:S05]  /*bd10*/  BRA `(.L_x_213) ;  /* 0xffffff9000ec7947 */ /* 0x000fea000383ffff */
.L_x_91:
[----:B--2---:R-:W-:Y:S07]  /*bd20*/  MOV R0, UR21 ;  /* 0x0000001500007c02 */ /* 0x004fee0008000f00 */
.L_x_214:
[----:B--2---:R2:W3:Y:S02]  /*bd30*/  SYNCS.PHASECHK.TRANS64.TRYWAIT P1, [R0+URZ+0x68], R2 ;  /* 0x00006802000075a7 */ /* 0x0044e400080211ff */
[----:B---3--:R-:W-:Y:S05]  /*bd40*/  @!P1 NANOSLEEP.SYNCS 0x989680 ;  /* 0x009896800000995d */ /* 0x008fea0003900000 */
[----:B------:R-:W3:Y:S02]  /*bd50*/  @!P1 SYNCS.PHASECHK.TRANS64 P1, [R0+URZ+0x68], R2 ;  /* 0x00006802000095a7 */ /* 0x000ee400080210ff */
[----:B---3--:R-:W-:Y:S05]  /*bd60*/  @!P1 BRA `(.L_x_214) ;  /* 0xfffffffc00f09947 */ /* 0x008fea000383ffff */
[----:B------:R-:W-:Y:S05]  /*bd70*/  BRA `(.L_x_90) ;  /* 0xffffff98006c7947 */ /* 0x000fea000383ffff */
.L_x_94:
[----:B--2---:R-:W-:Y:S07]  /*bd80*/  MOV R0, UR21 ;  /* 0x0000001500007c02 */ /* 0x004fee0008000f00 */
.L_x_215:
[----:B--2---:R2:W3:Y:S02]  /*bd90*/  SYNCS.PHASECHK.TRANS64.TRYWAIT P0, [R0+URZ+0x40], R5 ;  /* 0x00004005000075a7 */ /* 0x0044e400080011ff */
[----:B---3--:R-:W-:Y:S05]  /*bda0*/  @!P0 NANOSLEEP.SYNCS 0x989680 ;  /* 0x009896800000895d */ /* 0x008fea0003900000 */
[----:B------:R-:W3:Y:S02]  /*bdb0*/  @!P0 SYNCS.PHASECHK.TRANS64 P0, [R0+URZ+0x40], R5 ;  /* 0x00004005000085a7 */ /* 0x000ee400080010ff */
[----:B---3--:R-:W-:Y:S05]  /*bdc0*/  @!P0 BRA `(.L_x_215) ;  /* 0xfffffffc00f08947 */ /* 0x008fea000383ffff */
[----:B------:R-:W-:Y:S05]  /*bdd0*/  BRA `(.L_x_216) ;  /* 0xffffff9800c47947 */ /* 0x000fea000383ffff */
.L_x_95:
[----:B------:R-:W-:Y:S07]  /*bde0*/  MOV R0, UR21 ;  /* 0x0000001500007c02 */ /* 0x000fee0008000f00 */
.L_x_217:
[----:B--2---:R2:W3:Y:S02]  /*bdf0*/  SYNCS.PHASECHK.TRANS64.TRYWAIT P0, [R0+URZ+0x48], R5 ;  /* 0x00004805000075a7 */ /* 0x0044e400080011ff */
[----:B---3--:R-:W-:Y:S05]  /*be00*/  @!P0 NANOSLEEP.SYNCS 0x989680 ;  /* 0x009896800000895d */ /* 0x008fea0003900000 */
[----:B------:R-:W3:Y:S02]  /*be10*/  @!P0 SYNCS.PHASECHK.TRANS64 P0, [R0+URZ+0x48], R5 ;  /* 0x00004805000085a7 */ /* 0x000ee400080010ff */
[----:B---3--:R-:W-:Y:S05]  /*be20*/  @!P0 BRA `(.L_x_217) ;  /* 0xfffffffc00f08947 */ /* 0x008fea000383ffff */
[----:B------:R-:W-:Y:S05]  /*be30*/  BRA `(.L_x_218) ;  /* 0xffffff9c00047947 */ /* 0x000fea000383ffff */
.L_x_96:
[----:B------:R-:W-:Y:S07]  /*be40*/  MOV R0, UR21 ;  /* 0x0000001500007c02 */ /* 0x000fee0008000f00 */
.L_x_219:
[----:B--2---:R2:W3:Y:S02]  /*be50*/  SYNCS.PHASECHK.TRANS64.TRYWAIT P0, [R0+URZ+0x50], R5 ;  /* 0x00005005000075a7 */ /* 0x0044e400080011ff */
[----:B---3--:R-:W-:Y:S05]  /*be60*/  @!P0 NANOSLEEP.SYNCS 0x989680 ;  /* 0x009896800000895d */ /* 0x008fea0003900000 */
[----:B------:R-:W3:Y:S02]  /*be70*/  @!P0 SYNCS.PHASECHK.TRANS64 P0, [R0+URZ+0x50], R5 ;  /* 0x00005005000085a7 */ /* 0x000ee400080010ff */
[----:B---3--:R-:W-:Y:S05]  /*be80*/  @!P0 BRA `(.L_x_219) ;  /* 0xfffffffc00f08947 */ /* 0x008fea000383ffff */
[----:B------:R-:W-:Y:S05]  /*be90*/  BRA `(.L_x_220) ;  /* 0xffffff9c004c7947 */ /* 0x000fea000383ffff */
.L_x_97:
[----:B------:R-:W-:Y:S07]  /*bea0*/  MOV R0, UR21 ;  /* 0x0000001500007c02 */ /* 0x000fee0008000f00 */
.L_x_221:
[----:B--2---:R2:W3:Y:S02]  /*beb0*/  SYNCS.PHASECHK.TRANS64.TRYWAIT P0, [R0+URZ+0x58], R5 ;  /* 0x00005805000075a7 */ /* 0x0044e400080011ff */
[----:B---3--:R-:W-:Y:S05]  /*bec0*/  @!P0 NANOSLEEP.SYNCS 0x989680 ;  /* 0x009896800000895d */ /* 0x008fea0003900000 */
[----:B------:R-:W3:Y:S02]  /*bed0*/  @!P0 SYNCS.PHASECHK.TRANS64 P0, [R0+URZ+0x58], R5 ;  /* 0x00005805000085a7 */ /* 0x000ee400080010ff */
[----:B---3--:R-:W-:Y:S05]  /*bee0*/  @!P0 BRA `(.L_x_221) ;  /* 0xfffffffc00f08947 */ /* 0x008fea000383ffff */
[----:B------:R-:W-:Y:S05]  /*bef0*/  BRA `(.L_x_222) ;  /* 0xffffff9c00947947 */ /* 0x000fea000383ffff */
.L_x_98:
[----:B------:R-:W-:Y:S07]  /*bf00*/  MOV R0, UR21 ;  /* 0x0000001500007c02 */ /* 0x000fee0008000f00 */
.L_x_223:
[----:B--2---:R2:W3:Y:S02]  /*bf10*/  SYNCS.PHASECHK.TRANS64.TRYWAIT P0, [R0+URZ+0x40], R4 ;  /* 0x00004004000075a7 */ /* 0x0044e400080011ff */
[----:B---3--:R-:W-:Y:S05]  /*bf20*/  @!P0 NANOSLEEP.SYNCS 0x989680 ;  /* 0x009896800000895d */ /* 0x008fea0003900000 */
[----:B------:R-:W3:Y:S02]  /*bf30*/  @!P0 SYNCS.PHASECHK.TRANS64 P0, [R0+URZ+0x40], R4 ;  /* 0x00004004000085a7 */ /* 0x000ee400080010ff */
[----:B---3--:R-:W-:Y:S05]  /*bf40*/  @!P0 BRA `(.L_x_223) ;  /* 0xfffffffc00f08947 */ /* 0x008fea000383ffff */
[----:B------:R-:W-:Y:S05]  /*bf50*/  BRA `(.L_x_224) ;  /* 0xffffff9c00e07947 */ /* 0x000fea000383ffff */
.L_x_99:
[----:B------:R-:W-:Y:S07]  /*bf60*/  MOV R0, UR21 ;  /* 0x0000001500007c02 */ /* 0x000fee0008000f00 */
.L_x_225:
[----:B--2---:R2:W3:Y:S02]  /*bf70*/  SYNCS.PHASECHK.TRANS64.TRYWAIT P0, [R0+URZ+0x48], R4 ;  /* 0x00004804000075a7 */ /* 0x0044e400080011ff */
[----:B---3--:R-:W-:Y:S05]  /*bf80*/  @!P0 NANOSLEEP.SYNCS 0x989680 ;  /* 0x009896800000895d */ /* 0x008fea0003900000 */
[----:B------:R-:W3:Y:S02]  /*bf90*/  @!P0 SYNCS.PHASECHK.TRANS64 P0, [R0+URZ+0x48], R4 ;  /* 0x00004804000085a7 */ /* 0x000ee400080010ff */
[----:B---3--:R-:W-:Y:S05]  /*bfa0*/  @!P0 BRA `(.L_x_225) ;  /* 0xfffffffc00f08947 */ /* 0x008fea000383ffff */
[----:B------:R-:W-:Y:S05]  /*bfb0*/  BRA `(.L_x_226) ;  /* 0xffffffa000287947 */ /* 0x000fea000383ffff */
.L_x_100:
[----:B------:R-:W-:Y:S07]  /*bfc0*/  MOV R0, UR21 ;  /* 0x0000001500007c02 */ /* 0x000fee0008000f00 */
.L_x_227:
[----:B--2---:R2:W3:Y:S02]  /*bfd0*/  SYNCS.PHASECHK.TRANS64.TRYWAIT P0, [R0+URZ+0x50], R4 ;  /* 0x00005004000075a7 */ /* 0x0044e400080011ff */
[----:B---3--:R-:W-:Y:S05]  /*bfe0*/  @!P0 NANOSLEEP.SYNCS 0x989680 ;  /* 0x009896800000895d */ /* 0x008fea0003900000 */
[----:B------:R-:W3:Y:S02]  /*bff0*/  @!P0 SYNCS.PHASECHK.TRANS64 P0, [R0+URZ+0x50], R4 ;  /* 0x00005004000085a7 */ /* 0x000ee400080010ff */
[----:B---3--:R-:W-:Y:S05]  /*c000*/  @!P0 BRA `(.L_x_227) ;  /* 0xfffffffc00f08947 */ /* 0x008fea000383ffff */
[----:B------:R-:W-:Y:S05]  /*c010*/  BRA `(.L_x_228) ;  /* 0xffffffa000707947 */ /* 0x000fea000383ffff */
.L_x_101:
[----:B------:R-:W-:Y:S07]  /*c020*/  MOV R0, UR21 ;  /* 0x0000001500007c02 */ /* 0x000fee0008000f00 */
.L_x_229:
[----:B--2---:R2:W3:Y:S02]  /*c030*/  SYNCS.PHASECHK.TRANS64.TRYWAIT P0, [R0+URZ+0x58], R4 ;  /* 0x00005804000075a7 */ /* 0x0044e400080011ff */
[----:B---3--:R-:W-:Y:S05]  /*c040*/  @!P0 NANOSLEEP.SYNCS 0x989680 ;  /* 0x009896800000895d */ /* 0x008fea0003900000 */
[----:B------:R-:W3:Y:S02]  /*c050*/  @!P0 SYNCS.PHASECHK.TRANS64 P0, [R0+URZ+0x58], R4 ;  /* 0x00005804000085a7 */ /* 0x000ee400080010ff */
[----:B---3--:R-:W-:Y:S05]  /*c060*/  @!P0 BRA `(.L_x_229) ;  /* 0xfffffffc00f08947 */ /* 0x008fea000383ffff */
[----:B------:R-:W-:Y:S05]  /*c070*/  BRA `(.L_x_230) ;  /* 0xffffffa000bc7947 */ /* 0x000fea000383ffff */
.L_x_103:
[----:B------:R-:W-:-:S07]  /*c080*/  MOV R0, UR21 ;  /* 0x0000001500007c02 */ /* 0x000fce0008000f00 */
.L_x_231:
[----:B---3--:R3:W4:Y:S02]  /*c090*/  SYNCS.PHASECHK.TRANS64.TRYWAIT P0, [R0+URZ+0x40], R5 ;  /* 0x00004005000075a7 */ /* 0x00872400080011ff */
[----:B----4-:R-:W-:Y:S05]  /*c0a0*/  @!P0 NANOSLEEP.SYNCS 0x989680 ;  /* 0x009896800000895d */ /* 0x010fea0003900000 */
[----:B------:R-:W4:Y:S02]  /*c0b0*/  @!P0 SYNCS.PHASECHK.TRANS64 P0, [R0+URZ+0x40], R5 ;  /* 0x00004005000085a7 */ /* 0x000f2400080010ff */
[----:B----4-:R-:W-:Y:S05]  /*c0c0*/  @!P0 BRA `(.L_x_231) ;  /* 0xfffffffc00f08947 */ /* 0x010fea000383ffff */
[----:B------:R-:W-:Y:S05]  /*c0d0*/  BRA `(.L_x_232) ;  /* 0xffffffa4002c7947 */ /* 0x000fea000383ffff */
.L_x_104:
[----:B---3--:R-:W-:-:S07]  /*c0e0*/  MOV R0, UR21 ;  /* 0x0000001500007c02 */ /* 0x008fce0008000f00 */
.L_x_233:
[----:B---3--:R3:W4:Y:S02]  /*c0f0*/  SYNCS.PHASECHK.TRANS64.TRYWAIT P0, [R0+URZ+0x48], R5 ;  /* 0x00004805000075a7 */ /* 0x00872400080011ff */
[----:B----4-:R-:W-:Y:S05]  /*c100*/  @!P0 NANOSLEEP.SYNCS 0x989680 ;  /* 0x009896800000895d */ /* 0x010fea0003900000 */
[----:B------:R-:W4:Y:S02]  /*c110*/  @!P0 SYNCS.PHASECHK.TRANS64 P0, [R0+URZ+0x48], R5 ;  /* 0x00004805000085a7 */ /* 0x000f2400080010ff */
[----:B----4-:R-:W-:Y:S05]  /*c120*/  @!P0 BRA `(.L_x_233) ;  /* 0xfffffffc00f08947 */ /* 0x010fea000383ffff */
[----:B------:R-:W-:Y:S05]  /*c130*/  BRA `(.L_x_234) ;  /* 0xffffffa4001c7947 */ /* 0x000fea000383ffff */
.L_x_105:
[----:B------:R-:W-:-:S07]  /*c140*/  MOV R2, UR21 ;  /* 0x0000001500027c02 */ /* 0x000fce0008000f00 */
.L_x_235:
[----:B---3--:R3:W4:Y:S02]  /*c150*/  SYNCS.PHASECHK.TRANS64.TRYWAIT P0, [R2+URZ+0x50], R5 ;  /* 0x00005005020075a7 */ /* 0x00872400080011ff */
[----:B----4-:R-:W-:Y:S05]  /*c160*/  @!P0 NANOSLEEP.SYNCS 0x989680 ;  /* 0x009896800000895d */ /* 0x010fea0003900000 */
[----:B------:R-:W4:Y:S02]  /*c170*/  @!P0 SYNCS.PHASECHK.TRANS64 P0, [R2+URZ+0x50], R5 ;  /* 0x00005005020085a7 */ /* 0x000f2400080010ff */
[----:B----4-:R-:W-:Y:S05]  /*c180*/  @!P0 BRA `(.L_x_235) ;  /* 0xfffffffc00f08947 */ /* 0x010fea000383ffff */
[----:B------:R-:W-:Y:S05]  /*c190*/  BRA `(.L_x_236) ;  /* 0xffffffa400107947 */ /* 0x000fea000383ffff */
.L_x_107:
[----:B-1----:R1:W2:Y:S02]  /*c1a0*/  SYNCS.PHASECHK.TRANS64.TRYWAIT P0, [R0+URZ+0x70], R2 ;  /* 0x00007002000075a7 */ /* 0x0022a400080011ff */
[----:B--2---:R-:W-:Y:S05]  /*c1b0*/  @!P0 NANOSLEEP.SYNCS 0x989680 ;  /* 0x009896800000895d */ /* 0x004fea0003900000 */
[----:B------:R-:W2:Y:S02]  /*c1c0*/  @!P0 SYNCS.PHASECHK.TRANS64 P0, [R0+URZ+0x70], R2 ;  /* 0x00007002000085a7 */ /* 0x000ea400080010ff */
[----:B--2---:R-:W-:Y:S05]  /*c1d0*/  @!P0 BRA `(.L_x_107) ;  /* 0xfffffffc00f08947 */ /* 0x004fea000383ffff */
[----:B------:R-:W-:Y:S05]  /*c1e0*/  BRA `(.L_x_237) ;  /* 0xffffffa400d07947 */ /* 0x000fea000383ffff */
.L_x_118:
[----:B-1----:R-:W-:Y:S04]  /*c1f0*/  MOV R2, UR43 ;  /* 0x0000002b00027c02 */ /* 0x002fe80008000f00 */
[----:B------:R1:W3:Y:S03]  /*c200*/  SYNCS.PHASECHK.TRANS64.TRYWAIT P1, [R2+URZ+0x20], R3 ;  /* 0x00002003020075a7 */ /* 0x0002e600080211ff */
[----:B---3--:R-:W-:Y:S05]  /*c210*/  @!P1 NANOSLEEP.SYNCS 0x989680 ;  /* 0x009896800000995d */ /* 0x008fea0003900000 */
[----:B------:R-:W3:Y:S02]  /*c220*/  @!P1 SYNCS.PHASECHK.TRANS64 P1, [R2+URZ+0x20], R3 ;  /* 0x00002003020095a7 */ /* 0x000ee400080210ff */
[----:B---3--:R-:W-:Y:S05]  /*c230*/  @!P1 BRA `(.L_x_118) ;  /* 0xfffffffc00ec9947 */ /* 0x008fea000383ffff */
[----:B------:R-:W-:Y:S05]  /*c240*/  BRA `(.L_x_117) ;  /* 0xffffffb400447947 */ /* 0x000fea000383ffff */
.L_x_120:
[----:B-1----:R1:W4:Y:S02]  /*c250*/  SYNCS.PHASECHK.TRANS64.TRYWAIT P0, [R72+URZ+0x90], R0 ;  /* 0x00009000480075a7 */ /* 0x00232400080011ff */
[----:B----4-:R-:W-:Y:S05]  /*c260*/  @!P0 NANOSLEEP.SYNCS 0x989680 ;  /* 0x009896800000895d */ /* 0x010fea0003900000 */
[----:B------:R-:W4:Y:S02]  /*c270*/  @!P0 SYNCS.PHASECHK.TRANS64 P0, [R72+URZ+0x90], R0 ;  /* 0x00009000480085a7 */ /* 0x000f2400080010ff */
[----:B----4-:R-:W-:Y:S05]  /*c280*/  @!P0 BRA `(.L_x_120) ;  /* 0xfffffffc00f08947 */ /* 0x010fea000383ffff */
[----:B------:R-:W-:Y:S05]  /*c290*/  BRA `(.L_x_119) ;  /* 0xffffffb4006c7947 */ /* 0x000fea000383ffff */
.L_x_129:
[----:B-1----:R1:W2:Y:S02]  /*c2a0*/  SYNCS.PHASECHK.TRANS64.TRYWAIT P0, [R2+URZ+0x20], R0 ;  /* 0x00002000020075a7 */ /* 0x0022a400080011ff */
[----:B--2---:R-:W-:Y:S05]  /*c2b0*/  @!P0 NANOSLEEP.SYNCS 0x989680 ;  /* 0x009896800000895d */ /* 0x004fea0003900000 */
[----:B------:R-:W2:Y:S02]  /*c2c0*/  @!P0 SYNCS.PHASECHK.TRANS64 P0, [R2+URZ+0x20], R0 ;  /* 0x00002000020085a7 */ /* 0x000ea400080010ff */
[----:B--2---:R-:W-:Y:S05]  /*c2d0*/  @!P0 BRA `(.L_x_129) ;  /* 0xfffffffc00f08947 */ /* 0x004fea000383ffff */
[----:B------:R-:W-:Y:S05]  /*c2e0*/  BRA `(.L_x_128) ;  /* 0xffffffbc00087947 */ /* 0x000fea000383ffff */
.L_x_137:
[----:B-1----:R1:W2:Y:S02]  /*c2f0*/  SYNCS.PHASECHK.TRANS64.TRYWAIT P0, [R0+URZ+0x20], R6 ;  /* 0x00002006000075a7 */ /* 0x0022a400080011ff */
[----:B--2---:R-:W-:Y:S05]  /*c300*/  @!P0 NANOSLEEP.SYNCS 0x989680 ;  /* 0x009896800000895d */ /* 0x004fea0003900000 */
[----:B------:R-:W2:Y:S02]  /*c310*/  @!P0 SYNCS.PHASECHK.TRANS64 P0, [R0+URZ+0x20], R6 ;  /* 0x00002006000085a7 */ /* 0x000ea400080010ff */
[----:B--2---:R-:W-:Y:S05]  /*c320*/  @!P0 BRA `(.L_x_137) ;  /* 0xfffffffc00f08947 */ /* 0x004fea000383ffff */
[----:B------:R-:W-:Y:S05]  /*c330*/  BRA `(.L_x_136) ;  /* 0xffffffc000c87947 */ /* 0x000fea000383ffff */
.L_x_145:
[----:B-1----:R1:W2:Y:S02]  /*c340*/  SYNCS.PHASECHK.TRANS64.TRYWAIT P0, [R0+URZ+0x20], R6 ;  /* 0x00002006000075a7 */ /* 0x0022a400080011ff */
[----:B--2---:R-:W-:Y:S05]  /*c350*/  @!P0 NANOSLEEP.SYNCS 0x989680 ;  /* 0x009896800000895d */ /* 0x004fea0003900000 */
[----:B------:R-:W2:Y:S02]  /*c360*/  @!P0 SYNCS.PHASECHK.TRANS64 P0, [R0+URZ+0x20], R6 ;  /* 0x00002006000085a7 */ /* 0x000ea400080010ff */
[----:B--2---:R-:W-:Y:S05]  /*c370*/  @!P0 BRA `(.L_x_145) ;  /* 0xfffffffc00f08947 */ /* 0x004fea000383ffff */
[----:B------:R-:W-:Y:S05]  /*c380*/  BRA `(.L_x_144) ;  /* 0xffffffc8008c7947 */ /* 0x000fea000383ffff */
.L_x_153:
[----:B-1----:R1:W2:Y:S02]  /*c390*/  SYNCS.PHASECHK.TRANS64.TRYWAIT P0, [R0+URZ+0x20], R6 ;  /* 0x00002006000075a7 */ /* 0x0022a400080011ff */
[----:B--2---:R-:W-:Y:S05]  /*c3a0*/  @!P0 NANOSLEEP.SYNCS 0x989680 ;  /* 0x009896800000895d */ /* 0x004fea0003900000 */
[----:B------:R-:W2:Y:S02]  /*c3b0*/  @!P0 SYNCS.PHASECHK.TRANS64 P0, [R0+URZ+0x20], R6 ;  /* 0x00002006000085a7 */ /* 0x000ea400080010ff */
[----:B--2---:R-:W-:Y:S05]  /*c3c0*/  @!P0 BRA `(.L_x_153) ;  /* 0xfffffffc00f08947 */ /* 0x004fea000383ffff */
[----:B------:R-:W-:Y:S05]  /*c3d0*/  BRA `(.L_x_152) ;  /* 0xffffffd0005c7947 */ /* 0x000fea000383ffff */
.L_x_161:
[----:B-1----:R1:W2:Y:S02]  /*c3e0*/  SYNCS.PHASECHK.TRANS64.TRYWAIT P0, [R0+URZ+0x20], R6 ;  /* 0x00002006000075a7 */ /* 0x0022a400080011ff */
[----:B--2---:R-:W-:Y:S05]  /*c3f0*/  @!P0 NANOSLEEP.SYNCS 0x989680 ;  /* 0x009896800000895d */ /* 0x004fea0003900000 */
[----:B------:R-:W2:Y:S02]  /*c400*/  @!P0 SYNCS.PHASECHK.TRANS64 P0, [R0+URZ+0x20], R6 ;  /* 0x00002006000085a7 */ /* 0x000ea400080010ff */
[----:B--2---:R-:W-:Y:S05]  /*c410*/  @!P0 BRA `(.L_x_161) ;  /* 0xfffffffc00f08947 */ /* 0x004fea000383ffff */
[----:B------:R-:W-:Y:S05]  /*c420*/  BRA `(.L_x_160) ;  /* 0xffffffd8003c7947 */ /* 0x000fea000383ffff */
.L_x_169:
[----:B-1----:R1:W2:Y:S02]  /*c430*/  SYNCS.PHASECHK.TRANS64.TRYWAIT P0, [R0+URZ+0x20], R6 ;  /* 0x00002006000075a7 */ /* 0x0022a400080011ff */
[----:B--2---:R-:W-:Y:S05]  /*c440*/  @!P0 NANOSLEEP.SYNCS 0x989680 ;  /* 0x009896800000895d */ /* 0x004fea0003900000 */
[----:B------:R-:W2:Y:S02]  /*c450*/  @!P0 SYNCS.PHASECHK.TRANS64 P0, [R0+URZ+0x20], R6 ;  /* 0x00002006000085a7 */ /* 0x000ea400080010ff */
[----:B--2---:R-:W-:Y:S05]  /*c460*/  @!P0 BRA `(.L_x_169) ;  /* 0xfffffffc00f08947 */ /* 0x004fea000383ffff */
[----:B------:R-:W-:Y:S05]  /*c470*/  BRA `(.L_x_168) ;  /* 0xffffffe000107947 */ /* 0x000fea000383ffff */
.L_x_177:
[----:B-1----:R1:W2:Y:S02]  /*c480*/  SYNCS.PHASECHK.TRANS64.TRYWAIT P0, [R0+URZ+0x20], R76 ;  /* 0x0000204c000075a7 */ /* 0x0022a400080011ff */
[----:B--2---:R-:W-:Y:S05]  /*c490*/  @!P0 NANOSLEEP.SYNCS 0x989680 ;  /* 0x009896800000895d */ /* 0x004fea0003900000 */
[----:B------:R-:W2:Y:S02]  /*c4a0*/  @!P0 SYNCS.PHASECHK.TRANS64 P0, [R0+URZ+0x20], R76 ;  /* 0x0000204c000085a7 */ /* 0x000ea400080010ff */
[----:B--2---:R-:W-:Y:S05]  /*c4b0*/  @!P0 BRA `(.L_x_177) ;  /* 0xfffffffc00f08947 */ /* 0x004fea000383ffff */
[----:B------:R-:W-:Y:S05]  /*c4c0*/  BRA `(.L_x_176) ;  /* 0xffffffe400e47947 */ /* 0x000fea000383ffff */
        .weak           $__internal_0_$__cuda_sm10x_tcgen05_guardrail_trap_col_being_dealloced_not_returned_by_alloc
        .type           $__internal_0_$__cuda_sm10x_tcgen05_guardrail_trap_col_being_dealloced_not_returned_by_alloc,@function
        .size           $__internal_0_$__cuda_sm10x_tcgen05_guardrail_trap_col_being_dealloced_not_returned_by_alloc,($__internal_1_$__cuda_sm10x_tcgen05_guardrail_trap_phase_invalid_during_alloc - $__internal_0_$__cuda_sm10x_tcgen05_guardrail_trap_col_being_dealloced_not_returned_by_alloc)
$__internal_0_$__cuda_sm10x_tcgen05_guardrail_trap_col_being_dealloced_not_returned_by_alloc:
[----:B------:R-:W-:Y:S05]  /*c4d0*/  BPT.TRAP 0x1 ;  /* 0x000000040000795c */ /* 0x000fea0000300000 */
[----:B------:R-:W-:-:S04]  /*c4e0*/  HFMA2 R3, -RZ, RZ, 0, 0 ;  /* 0x00000000ff037431 */ /* 0x000fc800000001ff */
[----:B------:R-:W-:Y:S05]  /*c4f0*/  RET.REL.NODEC R2 `(_ZN7cutlass13device_kernelINS_4gemm6kernel13GemmUniversalIN4cute5tupleIJiiiiEEENS1_10collective13CollectiveMmaINS1_35MainloopSm100TmaUmmaWarpSpecializedILi2ELi2ELi4ENS5_IJNS4_1CILi8EEENSA_ILi1EEESC_EEEEENS5_IJNSA_ILi256EEENSA_ILi128EEESG_EEEfNS5_IJlSC_lEEEfSI_NS4_8TiledMMAINS4_8MMA_AtomIJNS4_23SM100_MMA_TF32_2x1SM_SSINS_10tfloat32_tESM_fLi256ELi128ELNS4_4UMMA5MajorE0ELSO_0ELNSN_7ScaleInE0ELSP_0EEEEEENS4_6LayoutINS5_IJSC_SC_SC_EEENS5_IJNSA_ILi0EEESU_SU_EEEEENS5_IJNS4_10UnderscoreESX_SX_EEEEENS4_18SM100_TMA_2SM_LOADENS4_14ComposedLayoutINS4_7SwizzleILi3ELi4ELi3EEENS4_18smem_ptr_flag_bitsILi32EEENSS_INS5_IJSB_NSA_ILi32EEEEEENS5_IJS16_SC_EEEEEEEvNS4_8identityENS4_28SM100_TMA_2SM_LOAD_MULTICASTES1A_vS1B_EENS_8epilogue10collective18CollectiveEpilogueINS1E_23Sm100TmaWarpSpecializedILi4ELi2ELi16ELb1ELb0EEEJNS5_IJSG_SG_SG_EEENS5_IJNSS_ISG_SC_EENSS_INSA_ILi16EEESC_EEEEEfSI_fSI_NS1E_6fusion15FusionCallbacksIS1I_NS1O_17LinearCombinationIffffLNS_15FloatRoundStyleE2EEES1J_S1N_JEEENS4_5SM1004TMEM4LOAD26SM100_TMEM_LOAD_32dp32b16xENS4_13SM90_TMA_LOADENS11_INS12_ILi2ELi4ELi3EEES15_NSS_INS5_IJSB_S1L_EEENS5_IJS1L_SC_EEEEEEENS4_39AutoVectorizingCopyWithAssumedAlignmentILi128EEENS4_14SM90_TMA_STOREES23_S25_S25_EEEvvEEEEvNT_6ParamsE) ;  /* 0xffffff3802c07950 */ /* 0x000fea0003c3ffff */
        .weak           $__internal_1_$__cuda_sm10x_tcgen05_guardrail_trap_phase_invalid_during_alloc
        .type           $__internal_1_$__cuda_sm10x_tcgen05_guardrail_trap_phase_invalid_during_alloc,@function
        .size           $__internal_1_$__cuda_sm10x_tcgen05_guardrail_trap_phase_invalid_during_alloc,($__internal_2_$__cuda_sm10x_tcgen05_guardrail_trap_unallocated_columns_being_dealloced - $__internal_1_$__cuda_sm10x_tcgen05_guardrail_trap_phase_invalid_during_alloc)
$__internal_1_$__cuda_sm10x_tcgen05_guardrail_trap_phase_invalid_during_alloc:
[----:B------:R-:W-:Y:S05]  /*c500*/  BPT.TRAP 0x1 ;  /* 0x000000040000795c */ /* 0x000fea0000300000 */
[----:B------:R-:W-:-:S04]  /*c510*/  MOV R7, 0x0 ;  /* 0x0000000000077802 */ /* 0x000fc80000000f00 */
[----:B------:R-:W-:Y:S05]  /*c520*/  RET.REL.NODEC R6 `(_ZN7cutlass13device_kernelINS_4gemm6kernel13GemmUniversalIN4cute5tupleIJiiiiEEENS1_10collective13CollectiveMmaINS1_35MainloopSm100TmaUmmaWarpSpecializedILi2ELi2ELi4ENS5_IJNS4_1CILi8EEENSA_ILi1EEESC_EEEEENS5_IJNSA_ILi256EEENSA_ILi128EEESG_EEEfNS5_IJlSC_lEEEfSI_NS4_8TiledMMAINS4_8MMA_AtomIJNS4_23SM100_MMA_TF32_2x1SM_SSINS_10tfloat32_tESM_fLi256ELi128ELNS4_4UMMA5MajorE0ELSO_0ELNSN_7ScaleInE0ELSP_0EEEEEENS4_6LayoutINS5_IJSC_SC_SC_EEENS5_IJNSA_ILi0EEESU_SU_EEEEENS5_IJNS4_10UnderscoreESX_SX_EEEEENS4_18SM100_TMA_2SM_LOADENS4_14ComposedLayoutINS4_7SwizzleILi3ELi4ELi3EEENS4_18smem_ptr_flag_bitsILi32EEENSS_INS5_IJSB_NSA_ILi32EEEEEENS5_IJS16_SC_EEEEEEEvNS4_8identityENS4_28SM100_TMA_2SM_LOAD_MULTICASTES1A_vS1B_EENS_8epilogue10collective18CollectiveEpilogueINS1E_23Sm100TmaWarpSpecializedILi4ELi2ELi16ELb1ELb0EEEJNS5_IJSG_SG_SG_EEENS5_IJNSS_ISG_SC_EENSS_INSA_ILi16EEESC_EEEEEfSI_fSI_NS1E_6fusion15FusionCallbacksIS1I_NS1O_17LinearCombinationIffffLNS_15FloatRoundStyleE2EEES1J_S1N_JEEENS4_5SM1004TMEM4LOAD26SM100_TMEM_LOAD_32dp32b16xENS4_13SM90_TMA_LOADENS11_INS12_ILi2ELi4ELi3EEES15_NSS_INS5_IJSB_S1L_EEENS5_IJS1L_SC_EEEEEEENS4_39AutoVectorizingCopyWithAssumedAlignmentILi128EEENS4_14SM90_TMA_STOREES23_S25_S25_EEEvvEEEEvNT_6ParamsE) ;  /* 0xffffff3806b47950 */ /* 0x000fea0003c3ffff */
        .weak           $__internal_2_$__cuda_sm10x_tcgen05_guardrail_trap_unallocated_columns_being_dealloced
        .type           $__internal_2_$__cuda_sm10x_tcgen05_guardrail_trap_unallocated_columns_being_dealloced,@function
        .size           $__internal_2_$__cuda_sm10x_tcgen05_guardrail_trap_unallocated_columns_being_dealloced,(.L_x_239 - $__internal_2_$__cuda_sm10x_tcgen05_guardrail_trap_unallocated_columns_being_dealloced)
$__internal_2_$__cuda_sm10x_tcgen05_guardrail_trap_unallocated_columns_being_dealloced:
[----:B------:R-:W-:Y:S05]  /*c530*/  BPT.TRAP 0x1 ;  /* 0x000000040000795c */ /* 0x000fea0000300000 */
[----:B------:R-:W-:-:S04]  /*c540*/  HFMA2 R3, -RZ, RZ, 0, 0 ;  /* 0x00000000ff037431 */ /* 0x000fc800000001ff */
[----:B------:R-:W-:Y:S05]  /*c550*/  RET.REL.NODEC R2 `(_ZN7cutlass13device_kernelINS_4gemm6kernel13GemmUniversalIN4cute5tupleIJiiiiEEENS1_10collective13CollectiveMmaINS1_35MainloopSm100TmaUmmaWarpSpecializedILi2ELi2ELi4ENS5_IJNS4_1CILi8EEENSA_ILi1EEESC_EEEEENS5_IJNSA_ILi256EEENSA_ILi128EEESG_EEEfNS5_IJlSC_lEEEfSI_NS4_8TiledMMAINS4_8MMA_AtomIJNS4_23SM100_MMA_TF32_2x1SM_SSINS_10tfloat32_tESM_fLi256ELi128ELNS4_4UMMA5MajorE0ELSO_0ELNSN_7ScaleInE0ELSP_0EEEEEENS4_6LayoutINS5_IJSC_SC_SC_EEENS5_IJNSA_ILi0EEESU_SU_EEEEENS5_IJNS4_10UnderscoreESX_SX_EEEEENS4_18SM100_TMA_2SM_LOADENS4_14ComposedLayoutINS4_7SwizzleILi3ELi4ELi3EEENS4_18smem_ptr_flag_bitsILi32EEENSS_INS5_IJSB_NSA_ILi32EEEEEENS5_IJS16_SC_EEEEEEEvNS4_8identityENS4_28SM100_TMA_2SM_LOAD_MULTICASTES1A_vS1B_EENS_8epilogue10collective18CollectiveEpilogueINS1E_23Sm100TmaWarpSpecializedILi4ELi2ELi16ELb1ELb0EEEJNS5_IJSG_SG_SG_EEENS5_IJNSS_ISG_SC_EENSS_INSA_ILi16EEESC_EEEEEfSI_fSI_NS1E_6fusion15FusionCallbacksIS1I_NS1O_17LinearCombinationIffffLNS_15FloatRoundStyleE2EEES1J_S1N_JEEENS4_5SM1004TMEM4LOAD26SM100_TMEM_LOAD_32dp32b16xENS4_13SM90_TMA_LOADENS11_INS12_ILi2ELi4ELi3EEES15_NSS_INS5_IJSB_S1L_EEENS5_IJS1L_SC_EEEEEEENS4_39AutoVectorizingCopyWithAssumedAlignmentILi128EEENS4_14SM90_TMA_STOREES23_S25_S25_EEEvvEEEEvNT_6ParamsE) ;  /* 0xffffff3802a87950 */ /* 0x000fea0003c3ffff */
.L_x_238:
[----:B------:R-:W-:-:S00]  /*c560*/  BRA `(.L_x_238) ;  /* 0xfffffffc00fc7947 */ /* 0x000fc0000383ffff */
[----:B------:R-:W-:-:S00]  /*c570*/  NOP ;  /* 0x0000000000007918 */ /* 0x000fc00000000000 */
        /* <DEDUP_REMOVED lines=8> */
.L_x_239:


//--------------------- .nv.global.init           --------------------------
	.section	.nv.global.init,"aw",@progbits
.nv.global.init:
	.type		$str$27,@object
	.size		$str$27,($str$28 - $str$27)
$str$27:
        /*0000*/ 	.byte	0x28, 0x61, 0x64, 0x64, 0x72, 0x65, 0x73, 0x73, 0x20, 0x26, 0x20, 0x6d, 0x61, 0x73, 0x6b, 0x29
        /*0010*/ 	.byte	0x20, 0x3d, 0x3d, 0x20, 0x30, 0x00
	.type		$str$28,@object
	.size		$str$28,($str$26 - $str$28)
$str$28:
        /*0016*/ 	.byte	0x2f, 0x74, 0x6d, 0x70, 0x2f, 0x63, 0x75, 0x74, 0x6c, 0x61, 0x73, 0x73, 0x5f, 0x73, 0x77, 0x65
        /*0026*/ 	.byte	0x65, 0x70, 0x5f, 0x73, 0x72, 0x63, 0x2f, 0x69, 0x6e, 0x63, 0x6c, 0x75, 0x64, 0x65, 0x2f, 0x63
        /*0036*/ 	.byte	0x75, 0x74, 0x65, 0x2f, 0x70, 0x6f, 0x69, 0x6e, 0x74, 0x65, 0x72, 0x5f, 0x66, 0x6c, 0x61, 0x67
        /*0046*/ 	.byte	0x67, 0x65, 0x64, 0x2e, 0x68, 0x70, 0x70, 0x00
	.type		$str$26,@object
	.size		$str$26,($str$25 - $str$26)
$str$26:
        /*004e*/ 	.byte	0x2f, 0x74, 0x6d, 0x70, 0x2f, 0x63, 0x75, 0x74, 0x6c, 0x61, 0x73, 0x73, 0x5f, 0x73, 0x77, 0x65
        /*005e*/ 	.byte	0x65, 0x70, 0x5f, 0x73, 0x72, 0x63, 0x2f, 0x69, 0x6e, 0x63, 0x6c, 0x75, 0x64, 0x65, 0x2f, 0x63
        /*006e*/ 	.byte	0x75, 0x74, 0x65, 0x2f, 0x61, 0x74, 0x6f, 0x6d, 0x2f, 0x63, 0x6f, 0x70, 0x79, 0x5f, 0x74, 0x72
        /*007e*/ 	.byte	0x61, 0x69, 0x74, 0x73, 0x5f, 0x73, 0x6d, 0x31, 0x30, 0x30, 0x2e, 0x68, 0x70, 0x70, 0x00
	.type		$str$25,@object
	.size		$str$25,(__unnamed_1 - $str$25)
$str$25:
        /*008d*/ 	.byte	0x28, 0x28, 0x75, 0x69, 0x6e, 0x74, 0x33, 0x32, 0x5f, 0x74, 0x28, 0x74, 0x68, 0x72, 0x65, 0x61
        /*009d*/ 	.byte	0x64, 0x49, 0x64, 0x78, 0x2e, 0x78, 0x29, 0x20, 0x2f, 0x20, 0x33, 0x32, 0x29, 0x20, 0x25, 0x20
        /*00ad*/ 	.byte	0x34, 0x29, 0x20, 0x3d, 0x3d, 0x20, 0x28, 0x28, 0x28, 0x74, 0x6d, 0x65, 0x6d, 0x5f, 0x61, 0x64
        /*00bd*/ 	.byte	0x64, 0x72, 0x20, 0x3e, 0x3e, 0x20, 0x31, 0x36, 0x29, 0x20, 0x2f, 0x20, 0x33, 0x32, 0x29, 0x20
        /*00cd*/ 	.byte	0x25, 0x20, 0x34, 0x29, 0x00
	.type		__unnamed_1,@object
	.size		__unnamed_1,(__unnamed_2 - __unnamed_1)
__unnamed_1:
        /*00d2*/ 	.byte	0x61, 0x75, 0x74, 0x6f, 0x20, 0x63, 0x75, 0x74, 0x65, 0x3a, 0x3a, 0x61, 0x73, 0x5f, 0x70, 0x6f
        /* <DEDUP_REMOVED lines=23> */
        /*0252*/ 	.byte	0x43, 0x3c, 0x32, 0x30, 0x34, 0x38, 0x3e, 0x3e, 0x3e, 0x3e, 0x5d, 0x00
	.type		__unnamed_2,@object
	.size		__unnamed_2,(.L_2 - __unnamed_2)
__unnamed_2:
        /* <DEDUP_REMOVED lines=42> */
        /*04fe*/ 	.byte	0x3e, 0x5d, 0x00
.L_2:


//--------------------- .nv.shared._ZN7cutlass13device_kernelINS_4gemm6kernel13GemmUniversalIN4cute5tupleIJiiiiEEENS1_10collective13CollectiveMmaINS1_35MainloopSm100TmaUmmaWarpSpecializedILi2ELi2ELi4ENS5_IJNS4_1CILi8EEENSA_ILi1EEESC_EEEEENS5_IJNSA_ILi256EEENSA_ILi128EEESG_EEEfNS5_IJlSC_lEEEfSI_NS4_8TiledMMAINS4_8MMA_AtomIJNS4_23SM100_MMA_TF32_2x1SM_SSINS_10tfloat32_tESM_fLi256ELi128ELNS4_4UMMA5MajorE0ELSO_0ELNSN_7ScaleInE0ELSP_0EEEEEENS4_6LayoutINS5_IJSC_SC_SC_EEENS5_IJNSA_ILi0EEESU_SU_EEEEENS5_IJNS4_10UnderscoreESX_SX_EEEEENS4_18SM100_TMA_2SM_LOADENS4_14ComposedLayoutINS4_7SwizzleILi3ELi4ELi3EEENS4_18smem_ptr_flag_bitsILi32EEENSS_INS5_IJSB_NSA_ILi32EEEEEENS5_IJS16_SC_EEEEEEEvNS4_8identityENS4_28SM100_TMA_2SM_LOAD_MULTICASTES1A_vS1B_EENS_8epilogue10collective18CollectiveEpilogueINS1E_23Sm100TmaWarpSpecializedILi4ELi2ELi16ELb1ELb0EEEJNS5_IJSG_SG_SG_EEENS5_IJNSS_ISG_SC_EENSS_INSA_ILi16EEESC_EEEEEfSI_fSI_NS1E_6fusion15FusionCallbacksIS1I_NS1O_17LinearCombinationIffffLNS_15FloatRoundStyleE2EEES1J_S1N_JEEENS4_5SM1004TMEM4LOAD26SM100_TMEM_LOAD_32dp32b16xENS4_13SM90_TMA_LOADENS11_INS12_ILi2ELi4ELi3EEES15_NSS_INS5_IJSB_S1L_EEENS5_IJS1L_SC_EEEEEEENS4_39AutoVectorizingCopyWithAssumedAlignmentILi128EEENS4_14SM90_TMA_STOREES23_S25_S25_EEEvvEEEEvNT_6ParamsE --------------------------
	.section	.nv.shared._ZN7cutlass13device_kernelINS_4gemm6kernel13GemmUniversalIN4cute5tupleIJiiiiEEENS1_10collective13CollectiveMmaINS1_35MainloopSm100TmaUmmaWarpSpecializedILi2ELi2ELi4ENS5_IJNS4_1CILi8EEENSA_ILi1EEESC_EEEEENS5_IJNSA_ILi256EEENSA_ILi128EEESG_EEEfNS5_IJlSC_lEEEfSI_NS4_8TiledMMAINS4_8MMA_AtomIJNS4_23SM100_MMA_TF32_2x1SM_SSINS_10tfloat32_tESM_fLi256ELi128ELNS4_4UMMA5MajorE0ELSO_0ELNSN_7ScaleInE0ELSP_0EEEEEENS4_6LayoutINS5_IJSC_SC_SC_EEENS5_IJNSA_ILi0EEESU_SU_EEEEENS5_IJNS4_10UnderscoreESX_SX_EEEEENS4_18SM100_TMA_2SM_LOADENS4_14ComposedLayoutINS4_7SwizzleILi3ELi4ELi3EEENS4_18smem_ptr_flag_bitsILi32EEENSS_INS5_IJSB_NSA_ILi32EEEEEENS5_IJS16_SC_EEEEEEEvNS4_8identityENS4_28SM100_TMA_2SM_LOAD_MULTICASTES1A_vS1B_EENS_8epilogue10collective18CollectiveEpilogueINS1E_23Sm100TmaWarpSpecializedILi4ELi2ELi16ELb1ELb0EEEJNS5_IJSG_SG_SG_EEENS5_IJNSS_ISG_SC_EENSS_INSA_ILi16EEESC_EEEEEfSI_fSI_NS1E_6fusion15FusionCallbacksIS1I_NS1O_17LinearCombinationIffffLNS_15FloatRoundStyleE2EEES1J_S1N_JEEENS4_5SM1004TMEM4LOAD26SM100_TMEM_LOAD_32dp32b16xENS4_13SM90_TMA_LOADENS11_INS12_ILi2ELi4ELi3EEES15_NSS_INS5_IJSB_S1L_EEENS5_IJS1L_SC_EEEEEEENS4_39AutoVectorizingCopyWithAssumedAlignmentILi128EEENS4_14SM90_TMA_STOREES23_S25_S25_EEEvvEEEEvNT_6ParamsE,"aw",@nobits
	.sectionflags	@""
	.align	16
	.zero		1024


//--------------------- .nv.shared.reserved.0     --------------------------
	.section	.nv.shared.reserved.0,"aw",@nobits
	.weak		__nv_reservedSMEM_offset_0_alias
	.size		__nv_reservedSMEM_offset_0_alias, 0, 64
	.other		__nv_reservedSMEM_offset_0_alias,@"STO_CUDA_RESERVED_SHARED STV_DEFAULT"
__nv_reservedSMEM_offset_0_alias:
	.zero		0
.nv.shared.reserved.0:
	.zero		64
	.weak		__nv_reservedSMEM_tcgen05_partition
	.type		__nv_reservedSMEM_tcgen05_partition,@object
	.size		__nv_reservedSMEM_tcgen05_partition,(.L_0 - __nv_reservedSMEM_tcgen05_partition)
__nv_reservedSMEM_tcgen05_partition:
	.zero		32
.L_0:


//--------------------- .nv.global                --------------------------
	.section	.nv.global,"aw",@nobits
.nv.global:
	.type		_ZN40_INTERNAL_452dc0b1_4_k_cu_8e020c5b_151694cute1_E,@object
	.size		_ZN40_INTERNAL_452dc0b1_4_k_cu_8e020c5b_151694cute1_E,(_ZN40_INTERNAL_452dc0b1_4_k_cu_8e020c5b_151694cuda3std3__45__cpo6cbeginE - _ZN40_INTERNAL_452dc0b1_4_k_cu_8e020c5b_151694cute1_E)
_ZN40_INTERNAL_452dc0b1_4_k_cu_8e020c5b_151694cute1_E:
	.zero		1
	.type		_ZN40_INTERNAL_452dc0b1_4_k_cu_8e020c5b_151694cuda3std3__45__cpo6cbeginE,@object
	.size		_ZN40_INTERNAL_452dc0b1_4_k_cu_8e020c5b_151694cuda3std3__45__cpo6cbeginE,(_ZN40_INTERNAL_452dc0b1_4_k_cu_8e020c5b_151694cuda3std3__48in_placeE - _ZN40_INTERNAL_452dc0b1_4_k_cu_8e020c5b_151694cuda3std3__45__cpo6cbeginE)
_ZN40_INTERNAL_452dc0b1_4_k_cu_8e020c5b_151694cuda3std3__45__cpo6cbeginE:
	.zero		1
	.type		_ZN40_INTERNAL_452dc0b1_4_k_cu_8e020c5b_151694cuda3std3__48in_placeE,@object
	.size		_ZN40_INTERNAL_452dc0b1_4_k_cu_8e020c5b_151694cuda3std3__48in_placeE,(_ZN40_INTERNAL_452dc0b1_4_k_cu_8e020c5b_151694cuda3std6ranges3__45__cpo9iter_moveE - _ZN40_INTERNAL_452dc0b1_4_k_cu_8e020c5b_151694cuda3std3__48in_placeE)
_ZN40_INTERNAL_452dc0b1_4_k_cu_8e020c5b_151694cuda3std3__48in_placeE:
	.zero		1
	.type		_ZN40_INTERNAL_452dc0b1_4_k_cu_8e020c5b_151694cuda3std6ranges3__45__cpo9iter_moveE,@object
	.size		_ZN40_INTERNAL_452dc0b1_4_k_cu_8e020c5b_151694cuda3std6ranges3__45__cpo9iter_moveE,(_ZN40_INTERNAL_452dc0b1_4_k_cu_8e020c5b_151694cuda3std3__45__cpo5beginE - _ZN40_INTERNAL_452dc0b1_4_k_cu_8e020c5b_151694cuda3std6ranges3__45__cpo9iter_moveE)
_ZN40_INTERNAL_452dc0b1_4_k_cu_8e020c5b_151694cuda3std6ranges3__45__cpo9iter_moveE:
	.zero		1
	.type		_ZN40_INTERNAL_452dc0b1_4_k_cu_8e020c5b_151694cuda3std3__45__cpo5beginE,@object
	.size		_ZN40_INTERNAL_452dc0b1_4_k_cu_8e020c5b_151694cuda3std3__45__cpo5beginE,(_ZN40_INTERNAL_452dc0b1_4_k_cu_8e020c5b_151694cuda3std3__442_GLOBAL__N__452dc0b1_4_k_cu_8e020c5b_151696ignoreE - _ZN40_INTERNAL_452dc0b1_4_k_cu_8e020c5b_151694cuda3std3__45__cpo5beginE)
_ZN40_INTERNAL_452dc0b1_4_k_cu_8e020c5b_151694cuda3std3__45__cpo5beginE:
	.zero		1
	.type		_ZN40_INTERNAL_452dc0b1_4_k_cu_8e020c5b_151694cuda3std3__442_GLOBAL__N__452dc0b1_4_k_cu_8e020c5b_151696ignoreE,@object
	.size		_ZN40_INTERNAL_452dc0b1_4_k_cu_8e020c5b_151694cuda3std3__442_GLOBAL__N__452dc0b1_4_k_cu_8e020c5b_151696ignoreE,(_ZN40_INTERNAL_452dc0b1_4_k_cu_8e020c5b_151694cute7productE - _ZN40_INTERNAL_452dc0b1_4_k_cu_8e020c5b_151694cuda3std3__442_GLOBAL__N__452dc0b1_4_k_cu_8e020c5b_151696ignoreE)
_ZN40_INTERNAL_452dc0b1_4_k_cu_8e020c5b_151694cuda3std3__442_GLOBAL__N__452dc0b1_4_k_cu_8e020c5b_151696ignoreE:
	.zero		1
	.type		_ZN40_INTERNAL_452dc0b1_4_k_cu_8e020c5b_151694cute7productE,@object
	.size		_ZN40_INTERNAL_452dc0b1_4_k_cu_8e020c5b_151694cute7productE,(_ZN40_INTERNAL_452dc0b1_4_k_cu_8e020c5b_151694cuda3std3__45__cpo3endE - _ZN40_INTERNAL_452dc0b1_4_k_cu_8e020c5b_151694cute7productE)
_ZN40_INTERNAL_452dc0b1_4_k_cu_8e020c5b_151694cute7productE:
	.zero		1
	.type		_ZN40_INTERNAL_452dc0b1_4_k_cu_8e020c5b_151694cuda3std3__45__cpo3endE,@object
	.size		_ZN40_INTERNAL_452dc0b1_4_k_cu_8e020c5b_151694cuda3std3__45__cpo3endE,(_ZN40_INTERNAL_452dc0b1_4_k_cu_8e020c5b_151694cuda3std3__419piecewise_constructE - _ZN40_INTERNAL_452dc0b1_4_k_cu_8e020c5b_151694cuda3std3__45__cpo3endE)
_ZN40_INTERNAL_452dc0b1_4_k_cu_8e020c5b_151694cuda3std3__45__cpo3endE:
	.zero		1
	.type		_ZN40_INTERNAL_452dc0b1_4_k_cu_8e020c5b_151694cuda3std3__419piecewise_constructE,@object
	.size		_ZN40_INTERNAL_452dc0b1_4_k_cu_8e020c5b_151694cuda3std3__419piecewise_constructE,(_ZN40_INTERNAL_452dc0b1_4_k_cu_8e020c5b_151694cuda3std3__45__cpo4cendE - _ZN40_INTERNAL_452dc0b1_4_k_cu_8e020c5b_151694cuda3std3__419piecewise_constructE)
_ZN40_INTERNAL_452dc0b1_4_k_cu_8e020c5b_151694cuda3std3__419piecewise_constructE:
	.zero		1
	.type		_ZN40_INTERNAL_452dc0b1_4_k_cu_8e020c5b_151694cuda3std3__45__cpo4cendE,@object
	.size		_ZN40_INTERNAL_452dc0b1_4_k_cu_8e020c5b_151694cuda3std3__45__cpo4cendE,(_ZN40_INTERNAL_452dc0b1_4_k_cu_8e020c5b_151694cuda3std6ranges3__45__cpo4swapE - _ZN40_INTERNAL_452dc0b1_4_k_cu_8e020c5b_151694cuda3std3__45__cpo4cendE)
_ZN40_INTERNAL_452dc0b1_4_k_cu_8e020c5b_151694cuda3std3__45__cpo4cendE:
	.zero		1
	.type		_ZN40_INTERNAL_452dc0b1_4_k_cu_8e020c5b_151694cuda3std6ranges3__45__cpo4swapE,@object
	.size		_ZN40_INTERNAL_452dc0b1_4_k_cu_8e020c5b_151694cuda3std6ranges3__45__cpo4swapE,(.L_10 - _ZN40_INTERNAL_452dc0b1_4_k_cu_8e020c5b_151694cuda3std6ranges3__45__cpo4swapE)
_ZN40_INTERNAL_452dc0b1_4_k_cu_8e020c5b_151694cuda3std6ranges3__45__cpo4swapE:
	.zero		1
.L_10:


//--------------------- .nv.constant0._ZN7cutlass13device_kernelINS_4gemm6kernel13GemmUniversalIN4cute5tupleIJiiiiEEENS1_10collective13CollectiveMmaINS1_35MainloopSm100TmaUmmaWarpSpecializedILi2ELi2ELi4ENS5_IJNS4_1CILi8EEENSA_ILi1EEESC_EEEEENS5_IJNSA_ILi256EEENSA_ILi128EEESG_EEEfNS5_IJlSC_lEEEfSI_NS4_8TiledMMAINS4_8MMA_AtomIJNS4_23SM100_MMA_TF32_2x1SM_SSINS_10tfloat32_tESM_fLi256ELi128ELNS4_4UMMA5MajorE0ELSO_0ELNSN_7ScaleInE0ELSP_0EEEEEENS4_6LayoutINS5_IJSC_SC_SC_EEENS5_IJNSA_ILi0EEESU_SU_EEEEENS5_IJNS4_10UnderscoreESX_SX_EEEEENS4_18SM100_TMA_2SM_LOADENS4_14ComposedLayoutINS4_7SwizzleILi3ELi4ELi3EEENS4_18smem_ptr_flag_bitsILi32EEENSS_INS5_IJSB_NSA_ILi32EEEEEENS5_IJS16_SC_EEEEEEEvNS4_8identityENS4_28SM100_TMA_2SM_LOAD_MULTICASTES1A_vS1B_EENS_8epilogue10collective18CollectiveEpilogueINS1E_23Sm100TmaWarpSpecializedILi4ELi2ELi16ELb1ELb0EEEJNS5_IJSG_SG_SG_EEENS5_IJNSS_ISG_SC_EENSS_INSA_ILi16EEESC_EEEEEfSI_fSI_NS1E_6fusion15FusionCallbacksIS1I_NS1O_17LinearCombinationIffffLNS_15FloatRoundStyleE2EEES1J_S1N_JEEENS4_5SM1004TMEM4LOAD26SM100_TMEM_LOAD_32dp32b16xENS4_13SM90_TMA_LOADENS11_INS12_ILi2ELi4ELi3EEES15_NSS_INS5_IJSB_S1L_EEENS5_IJS1L_SC_EEEEEEENS4_39AutoVectorizingCopyWithAssumedAlignmentILi128EEENS4_14SM90_TMA_STOREES23_S25_S25_EEEvvEEEEvNT_6ParamsE --------------------------
	.section	.nv.constant0._ZN7cutlass13device_kernelINS_4gemm6kernel13GemmUniversalIN4cute5tupleIJiiiiEEENS1_10collective13CollectiveMmaINS1_35MainloopSm100TmaUmmaWarpSpecializedILi2ELi2ELi4ENS5_IJNS4_1CILi8EEENSA_ILi1EEESC_EEEEENS5_IJNSA_ILi256EEENSA_ILi128EEESG_EEEfNS5_IJlSC_lEEEfSI_NS4_8TiledMMAINS4_8MMA_AtomIJNS4_23SM100_MMA_TF32_2x1SM_SSINS_10tfloat32_tESM_fLi256ELi128ELNS4_4UMMA5MajorE0ELSO_0ELNSN_7ScaleInE0ELSP_0EEEEEENS4_6LayoutINS5_IJSC_SC_SC_EEENS5_IJNSA_ILi0EEESU_SU_EEEEENS5_IJNS4_10UnderscoreESX_SX_EEEEENS4_18SM100_TMA_2SM_LOADENS4_14ComposedLayoutINS4_7SwizzleILi3ELi4ELi3EEENS4_18smem_ptr_flag_bitsILi32EEENSS_INS5_IJSB_NSA_ILi32EEEEEENS5_IJS16_SC_EEEEEEEvNS4_8identityENS4_28SM100_TMA_2SM_LOAD_MULTICASTES1A_vS1B_EENS_8epilogue10collective18CollectiveEpilogueINS1E_23Sm100TmaWarpSpecializedILi4ELi2ELi16ELb1ELb0EEEJNS5_IJSG_SG_SG_EEENS5_IJNSS_ISG_SC_EENSS_INSA_ILi16EEESC_EEEEEfSI_fSI_NS1E_6fusion15FusionCallbacksIS1I_NS1O_17LinearCombinationIffffLNS_15FloatRoundStyleE2EEES1J_S1N_JEEENS4_5SM1004TMEM4LOAD26SM100_TMEM_LOAD_32dp32b16xENS4_13SM90_TMA_LOADENS11_INS12_ILi2ELi4ELi3EEES15_NSS_INS5_IJSB_S1L_EEENS5_IJS1L_SC_EEEEEEENS4_39AutoVectorizingCopyWithAssumedAlignmentILi128EEENS4_14SM90_TMA_STOREES23_S25_S25_EEEvvEEEEvNT_6ParamsE,"a",@progbits
	.sectionflags	@""
	.align	4
.nv.constant0._ZN7cutlass13device_kernelINS_4gemm6kernel13GemmUniversalIN4cute5tupleIJiiiiEEENS1_10collective13CollectiveMmaINS1_35MainloopSm100TmaUmmaWarpSpecializedILi2ELi2ELi4ENS5_IJNS4_1CILi8EEENSA_ILi1EEESC_EEEEENS5_IJNSA_ILi256EEENSA_ILi128EEESG_EEEfNS5_IJlSC_lEEEfSI_NS4_8TiledMMAINS4_8MMA_AtomIJNS4_23SM100_MMA_TF32_2x1SM_SSINS_10tfloat32_tESM_fLi256ELi128ELNS4_4UMMA5MajorE0ELSO_0ELNSN_7ScaleInE0ELSP_0EEEEEENS4_6LayoutINS5_IJSC_SC_SC_EEENS5_IJNSA_ILi0EEESU_SU_EEEEENS5_IJNS4_10UnderscoreESX_SX_EEEEENS4_18SM100_TMA_2SM_LOADENS4_14ComposedLayoutINS4_7SwizzleILi3ELi4ELi3EEENS4_18smem_ptr_flag_bitsILi32EEENSS_INS5_IJSB_NSA_ILi32EEEEEENS5_IJS16_SC_EEEEEEEvNS4_8identityENS4_28SM100_TMA_2SM_LOAD_MULTICASTES1A_vS1B_EENS_8epilogue10collective18CollectiveEpilogueINS1E_23Sm100TmaWarpSpecializedILi4ELi2ELi16ELb1ELb0EEEJNS5_IJSG_SG_SG_EEENS5_IJNSS_ISG_SC_EENSS_INSA_ILi16EEESC_EEEEEfSI_fSI_NS1E_6fusion15FusionCallbacksIS1I_NS1O_17LinearCombinationIffffLNS_15FloatRoundStyleE2EEES1J_S1N_JEEENS4_5SM1004TMEM4LOAD26SM100_TMEM_LOAD_32dp32b16xENS4_13SM90_TMA_LOADENS11_INS12_ILi2ELi4ELi3EEES15_NSS_INS5_IJSB_S1L_EEENS5_IJS1L_SC_EEEEEEENS4_39AutoVectorizingCopyWithAssumedAlignmentILi128EEENS4_14SM90_TMA_STOREES23_S25_S25_EEEvvEEEEvNT_6ParamsE:
	.zero		2944


//--------------------- SYMBOLS --------------------------

	.type		.nv.reservedSmem.offset0,@object
	.size		.nv.reservedSmem.offset0,0x4
	.type		.nv.reservedSmem.cap,@object
	.size		.nv.reservedSmem.cap,0x4
	.type		__assertfail,@function
